	.target	sm_90a

	.elftype	@"ET_EXEC"


//--------------------- .note.nv.tkinfo           --------------------------
	.section	.note.nv.tkinfo,"",@"SHT_NOTE"
	.sectionflags	@"SHF_NOTE_NV_TKINFO"
	.tkinfo
        /*0018*/ 	.word	0x00000002
        /*0030*/ 	.string	""
        /*0030*/ 	.string	"ptxas"
        /*0030*/ 	.string	"Cuda compilation tools, release 13.0, V13.0.88"
        /*0030*/ 	.string	"Build cuda_13.0.r13.0/compiler.36424714_0"
        /*0030*/ 	.string	"-arch sm_90a -m 64 "



//--------------------- .note.nv.cuinfo           --------------------------
	.section	.note.nv.cuinfo,"",@"SHT_NOTE"
	.sectionflags	@"SHF_NOTE_NV_CUINFO"
        /*0018*/ 	.short	0x0002
        /*001a*/ 	.short	0x005a
        /*001c*/ 	.short	0x0082
	.zero		2


//--------------------- .nv.info                  --------------------------
	.section	.nv.info,"",@"SHT_CUDA_INFO"
	.align	4


	//----- nvinfo : EIATTR_REGCOUNT
	.align		4
        /*0000*/ 	.byte	0x04, 0x2f
        /*0002*/ 	.short	(.L_12 - .L_11)
	.align		4
.L_11:
        /*0004*/ 	.word	index@(_ZN7cutlass13device_kernelINS_4gemm6kernel13GemmUniversalIN4cute5tupleIJiiiiEEENS1_10collective13CollectiveMmaINS1_40MainloopSm90TmaGmmaWarpSpecializedSparseILi6ENS5_IJNS4_1CILi1EEENSA_ILi2EEESB_EEENS1_35KernelTmaWarpSpecializedCooperativeEEENS5_IJNSA_ILi256EEENSA_ILi128EEENSA_ILi64EEEEEENS_6half_tENS5_IJNS4_6LayoutINS5_IJiNS5_IJSC_iEEEiEEENS5_IJlNS5_IJSB_SC_EEElEEEEENSL_INS5_IJNS5_IJNS5_IJNSA_ILi8EEESC_NSA_ILi4EEEEEEiEEENS5_IJNS5_IJNSA_ILi16EEESC_SC_EEEiEEEiEEENS5_IJNS5_IJNS5_IJSI_SV_NSA_ILi1024EEEEEENSA_ILi4096EEEEEENS5_IJNS5_IJSB_NSA_ILi512EEENSA_ILi32EEEEEElEEElEEEEEEEESK_NS5_IJlSB_lEEENS4_8TiledMMAINS4_8MMA_AtomIJNS4_4SM904GMMA6SPARSE27GMMA_64x128x32_F32F16F16_SSILNS1E_5MajorE0ELS1H_0ELNS1E_7ScaleInE1ELS1I_1ELNS1E_9SparseSelE0EEEEEENSL_INS5_IJSC_SB_SB_EEENS5_IJSB_NSA_ILi0EEES1N_EEEEENS5_IJNS4_10UnderscoreES1Q_S1Q_EEEEENS4_23SM90_TMA_LOAD_MULTICASTENS4_14ComposedLayoutINS4_7SwizzleILi2ELi4ELi3EEENS4_25smem_sparse_ptr_flag_bitsILi2ELi16EEENSL_INS5_IJNS5_IJSB_SR_EEENS5_IJSC_S14_EEEEEENS5_IJNS5_IJS1N_SI_EEESO_EEEEEEEvNS4_8identityENS4_13SM90_TMA_LOADENS1U_INS1V_ILi3ELi4ELi3EEENS4_18smem_ptr_flag_bitsILi16EEENSL_INS5_IJSR_SI_EEENS5_IJSI_SB_EEEEEEEvS26_EENS_8epilogue10collective6detail29Sm90TmaWarpSpecializedAdapterINS2H_15DefaultEpilogueIfNS5_IJSB_llEEES2L_NS2G_6thread17LinearCombinationIfLi1EffLNS2M_9ScaleType4KindE0ELNS_15FloatRoundStyleE2EfEENS1_15EpilogueDefaultEEEEEvvEEEEvNT_6ParamsE)
        /*0008*/ 	.word	0x000000a8


	//----- nvinfo : EIATTR_FRAME_SIZE
	.align		4
.L_12:
        /*000c*/ 	.byte	0x04, 0x11
        /*000e*/ 	.short	(.L_14 - .L_13)
	.align		4
.L_13:
        /*0010*/ 	.word	index@(_ZN7cutlass13device_kernelINS_4gemm6kernel13GemmUniversalIN4cute5tupleIJiiiiEEENS1_10collective13CollectiveMmaINS1_40MainloopSm90TmaGmmaWarpSpecializedSparseILi6ENS5_IJNS4_1CILi1EEENSA_ILi2EEESB_EEENS1_35KernelTmaWarpSpecializedCooperativeEEENS5_IJNSA_ILi256EEENSA_ILi128EEENSA_ILi64EEEEEENS_6half_tENS5_IJNS4_6LayoutINS5_IJiNS5_IJSC_iEEEiEEENS5_IJlNS5_IJSB_SC_EEElEEEEENSL_INS5_IJNS5_IJNS5_IJNSA_ILi8EEESC_NSA_ILi4EEEEEEiEEENS5_IJNS5_IJNSA_ILi16EEESC_SC_EEEiEEEiEEENS5_IJNS5_IJNS5_IJSI_SV_NSA_ILi1024EEEEEENSA_ILi4096EEEEEENS5_IJNS5_IJSB_NSA_ILi512EEENSA_ILi32EEEEEElEEElEEEEEEEESK_NS5_IJlSB_lEEENS4_8TiledMMAINS4_8MMA_AtomIJNS4_4SM904GMMA6SPARSE27GMMA_64x128x32_F32F16F16_SSILNS1E_5MajorE0ELS1H_0ELNS1E_7ScaleInE1ELS1I_1ELNS1E_9SparseSelE0EEEEEENSL_INS5_IJSC_SB_SB_EEENS5_IJSB_NSA_ILi0EEES1N_EEEEENS5_IJNS4_10UnderscoreES1Q_S1Q_EEEEENS4_23SM90_TMA_LOAD_MULTICASTENS4_14ComposedLayoutINS4_7SwizzleILi2ELi4ELi3EEENS4_25smem_sparse_ptr_flag_bitsILi2ELi16EEENSL_INS5_IJNS5_IJSB_SR_EEENS5_IJSC_S14_EEEEEENS5_IJNS5_IJS1N_SI_EEESO_EEEEEEEvNS4_8identityENS4_13SM90_TMA_LOADENS1U_INS1V_ILi3ELi4ELi3EEENS4_18smem_ptr_flag_bitsILi16EEENSL_INS5_IJSR_SI_EEENS5_IJSI_SB_EEEEEEEvS26_EENS_8epilogue10collective6detail29Sm90TmaWarpSpecializedAdapterINS2H_15DefaultEpilogueIfNS5_IJSB_llEEES2L_NS2G_6thread17LinearCombinationIfLi1EffLNS2M_9ScaleType4KindE0ELNS_15FloatRoundStyleE2EfEENS1_15EpilogueDefaultEEEEEvvEEEEvNT_6ParamsE)
        /*0014*/ 	.word	0x00000000


	//----- nvinfo : EIATTR_MIN_STACK_SIZE
	.align		4
.L_14:
        /*0018*/ 	.byte	0x04, 0x12
        /*001a*/ 	.short	(.L_16 - .L_15)
	.align		4
.L_15:
        /*001c*/ 	.word	index@(_ZN7cutlass13device_kernelINS_4gemm6kernel13GemmUniversalIN4cute5tupleIJiiiiEEENS1_10collective13CollectiveMmaINS1_40MainloopSm90TmaGmmaWarpSpecializedSparseILi6ENS5_IJNS4_1CILi1EEENSA_ILi2EEESB_EEENS1_35KernelTmaWarpSpecializedCooperativeEEENS5_IJNSA_ILi256EEENSA_ILi128EEENSA_ILi64EEEEEENS_6half_tENS5_IJNS4_6LayoutINS5_IJiNS5_IJSC_iEEEiEEENS5_IJlNS5_IJSB_SC_EEElEEEEENSL_INS5_IJNS5_IJNS5_IJNSA_ILi8EEESC_NSA_ILi4EEEEEEiEEENS5_IJNS5_IJNSA_ILi16EEESC_SC_EEEiEEEiEEENS5_IJNS5_IJNS5_IJSI_SV_NSA_ILi1024EEEEEENSA_ILi4096EEEEEENS5_IJNS5_IJSB_NSA_ILi512EEENSA_ILi32EEEEEElEEElEEEEEEEESK_NS5_IJlSB_lEEENS4_8TiledMMAINS4_8MMA_AtomIJNS4_4SM904GMMA6SPARSE27GMMA_64x128x32_F32F16F16_SSILNS1E_5MajorE0ELS1H_0ELNS1E_7ScaleInE1ELS1I_1ELNS1E_9SparseSelE0EEEEEENSL_INS5_IJSC_SB_SB_EEENS5_IJSB_NSA_ILi0EEES1N_EEEEENS5_IJNS4_10UnderscoreES1Q_S1Q_EEEEENS4_23SM90_TMA_LOAD_MULTICASTENS4_14ComposedLayoutINS4_7SwizzleILi2ELi4ELi3EEENS4_25smem_sparse_ptr_flag_bitsILi2ELi16EEENSL_INS5_IJNS5_IJSB_SR_EEENS5_IJSC_S14_EEEEEENS5_IJNS5_IJS1N_SI_EEESO_EEEEEEEvNS4_8identityENS4_13SM90_TMA_LOADENS1U_INS1V_ILi3ELi4ELi3EEENS4_18smem_ptr_flag_bitsILi16EEENSL_INS5_IJSR_SI_EEENS5_IJSI_SB_EEEEEEEvS26_EENS_8epilogue10collective6detail29Sm90TmaWarpSpecializedAdapterINS2H_15DefaultEpilogueIfNS5_IJSB_llEEES2L_NS2G_6thread17LinearCombinationIfLi1EffLNS2M_9ScaleType4KindE0ELNS_15FloatRoundStyleE2EfEENS1_15EpilogueDefaultEEEEEvvEEEEvNT_6ParamsE)
        /*0020*/ 	.word	0x00000000
.L_16:


//--------------------- .nv.compat                --------------------------
	.section	.nv.compat,"",@"SHT_CUDA_COMPAT_INFO"
	.align	4
        /*0000*/ 	.byte	0x02, 0x09, 0x01, 0x00, 0x02, 0x02, 0x04, 0x00, 0x02, 0x05, 0x05, 0x00, 0x03, 0x07, 0x01, 0x01
        /*0010*/ 	.byte	0x02, 0x03, 0x01, 0x00, 0x02, 0x06, 0x01, 0x00, 0x04, 0x0b, 0x08, 0x00, 0x00, 0x00, 0x00, 0x00
        /*0020*/ 	.byte	0x00, 0x00, 0x00, 0x00


//--------------------- .nv.info._ZN7cutlass13device_kernelINS_4gemm6kernel13GemmUniversalIN4cute5tupleIJiiiiEEENS1_10collective13CollectiveMmaINS1_40MainloopSm90TmaGmmaWarpSpecializedSparseILi6ENS5_IJNS4_1CILi1EEENSA_ILi2EEESB_EEENS1_35KernelTmaWarpSpecializedCooperativeEEENS5_IJNSA_ILi256EEENSA_ILi128EEENSA_ILi64EEEEEENS_6half_tENS5_IJNS4_6LayoutINS5_IJiNS5_IJSC_iEEEiEEENS5_IJlNS5_IJSB_SC_EEElEEEEENSL_INS5_IJNS5_IJNS5_IJNSA_ILi8EEESC_NSA_ILi4EEEEEEiEEENS5_IJNS5_IJNSA_ILi16EEESC_SC_EEEiEEEiEEENS5_IJNS5_IJNS5_IJSI_SV_NSA_ILi1024EEEEEENSA_ILi4096EEEEEENS5_IJNS5_IJSB_NSA_ILi512EEENSA_ILi32EEEEEElEEElEEEEEEEESK_NS5_IJlSB_lEEENS4_8TiledMMAINS4_8MMA_AtomIJNS4_4SM904GMMA6SPARSE27GMMA_64x128x32_F32F16F16_SSILNS1E_5MajorE0ELS1H_0ELNS1E_7ScaleInE1ELS1I_1ELNS1E_9SparseSelE0EEEEEENSL_INS5_IJSC_SB_SB_EEENS5_IJSB_NSA_ILi0EEES1N_EEEEENS5_IJNS4_10UnderscoreES1Q_S1Q_EEEEENS4_23SM90_TMA_LOAD_MULTICASTENS4_14ComposedLayoutINS4_7SwizzleILi2ELi4ELi3EEENS4_25smem_sparse_ptr_flag_bitsILi2ELi16EEENSL_INS5_IJNS5_IJSB_SR_EEENS5_IJSC_S14_EEEEEENS5_IJNS5_IJS1N_SI_EEESO_EEEEEEEvNS4_8identityENS4_13SM90_TMA_LOADENS1U_INS1V_ILi3ELi4ELi3EEENS4_18smem_ptr_flag_bitsILi16EEENSL_INS5_IJSR_SI_EEENS5_IJSI_SB_EEEEEEEvS26_EENS_8epilogue10collective6detail29Sm90TmaWarpSpecializedAdapterINS2H_15DefaultEpilogueIfNS5_IJSB_llEEES2L_NS2G_6thread17LinearCombinationIfLi1EffLNS2M_9ScaleType4KindE0ELNS_15FloatRoundStyleE2EfEENS1_15EpilogueDefaultEEEEEvvEEEEvNT_6ParamsE --------------------------
	.section	.nv.info._ZN7cutlass13device_kernelINS_4gemm6kernel13GemmUniversalIN4cute5tupleIJiiiiEEENS1_10collective13CollectiveMmaINS1_40MainloopSm90TmaGmmaWarpSpecializedSparseILi6ENS5_IJNS4_1CILi1EEENSA_ILi2EEESB_EEENS1_35KernelTmaWarpSpecializedCooperativeEEENS5_IJNSA_ILi256EEENSA_ILi128EEENSA_ILi64EEEEEENS_6half_tENS5_IJNS4_6LayoutINS5_IJiNS5_IJSC_iEEEiEEENS5_IJlNS5_IJSB_SC_EEElEEEEENSL_INS5_IJNS5_IJNS5_IJNSA_ILi8EEESC_NSA_ILi4EEEEEEiEEENS5_IJNS5_IJNSA_ILi16EEESC_SC_EEEiEEEiEEENS5_IJNS5_IJNS5_IJSI_SV_NSA_ILi1024EEEEEENSA_ILi4096EEEEEENS5_IJNS5_IJSB_NSA_ILi512EEENSA_ILi32EEEEEElEEElEEEEEEEESK_NS5_IJlSB_lEEENS4_8TiledMMAINS4_8MMA_AtomIJNS4_4SM904GMMA6SPARSE27GMMA_64x128x32_F32F16F16_SSILNS1E_5MajorE0ELS1H_0ELNS1E_7ScaleInE1ELS1I_1ELNS1E_9SparseSelE0EEEEEENSL_INS5_IJSC_SB_SB_EEENS5_IJSB_NSA_ILi0EEES1N_EEEEENS5_IJNS4_10UnderscoreES1Q_S1Q_EEEEENS4_23SM90_TMA_LOAD_MULTICASTENS4_14ComposedLayoutINS4_7SwizzleILi2ELi4ELi3EEENS4_25smem_sparse_ptr_flag_bitsILi2ELi16EEENSL_INS5_IJNS5_IJSB_SR_EEENS5_IJSC_S14_EEEEEENS5_IJNS5_IJS1N_SI_EEESO_EEEEEEEvNS4_8identityENS4_13SM90_TMA_LOADENS1U_INS1V_ILi3ELi4ELi3EEENS4_18smem_ptr_flag_bitsILi16EEENSL_INS5_IJSR_SI_EEENS5_IJSI_SB_EEEEEEEvS26_EENS_8epilogue10collective6detail29Sm90TmaWarpSpecializedAdapterINS2H_15DefaultEpilogueIfNS5_IJSB_llEEES2L_NS2G_6thread17LinearCombinationIfLi1EffLNS2M_9ScaleType4KindE0ELNS_15FloatRoundStyleE2EfEENS1_15EpilogueDefaultEEEEEvvEEEEvNT_6ParamsE,"",@"SHT_CUDA_INFO"
	.sectionflags	@""
	.align	4


	//----- nvinfo : EIATTR_CUDA_API_VERSION
	.align		4
        /*0000*/ 	.byte	0x04, 0x37
        /*0002*/ 	.short	(.L_18 - .L_17)
.L_17:
        /*0004*/ 	.word	0x00000082


	//----- nvinfo : EIATTR_KPARAM_INFO
	.align		4
.L_18:
        /*0008*/ 	.byte	0x04, 0x17
        /*000a*/ 	.short	(.L_20 - .L_19)
.L_19:
        /*000c*/ 	.word	0x00000000
        /*0010*/ 	.short	0x0000
        /*0012*/ 	.short	0x0070
        /*0014*/ 	.byte	0x00, 0xf0, 0x01, 0x14


	//----- nvinfo : EIATTR_SPARSE_MMA_MASK
	.align		4
.L_20:
        /*0018*/ 	.byte	0x03, 0x50
        /*001a*/ 	.short	0x0002


	//----- nvinfo : EIATTR_MAXREG_COUNT
	.align		4
        /*001c*/ 	.byte	0x03, 0x1b
        /*001e*/ 	.short	0x00a8


	//----- nvinfo : EIATTR_NUM_BARRIERS
	.align		4
        /*0020*/ 	.byte	0x02, 0x4c
        /*0022*/ 	.byte	0x01
	.zero		1


	//----- nvinfo : EIATTR_MERCURY_ISA_VERSION
	.align		4
        /*0024*/ 	.byte	0x03, 0x5f
        /*0026*/ 	.short	0x0101


	//----- nvinfo : EIATTR_INT_WARP_WIDE_INSTR_OFFSETS
	.align		4
        /*0028*/ 	.byte	0x04, 0x31
        /*002a*/ 	.short	(.L_22 - .L_21)


	//   ....[0]....
.L_21:
        /*002c*/ 	.word	0x00000500


	//   ....[1]....
        /*0030*/ 	.word	0x00000520


	//   ....[2]....
        /*0034*/ 	.word	0x000006b0


	//----- nvinfo : EIATTR_COOP_GROUP_MASK_REGIDS
	.align		4
.L_22:
        /*0038*/ 	.byte	0x04, 0x29
        /*003a*/ 	.short	(.L_24 - .L_23)


	//   ....[0]....
.L_23:
        /*003c*/ 	.word	0xffffffff


	//   ....[1]....
        /*0040*/ 	.word	0xffffffff


	//   ....[2]....
        /*0044*/ 	.word	0xffffffff


	//   ....[3]....
        /*0048*/ 	.word	0xffffffff


	//   ....[4]....
        /*004c*/ 	.word	0xffffffff


	//   ....[5]....
        /*0050*/ 	.word	0xffffffff


	//----- nvinfo : EIATTR_COOP_GROUP_INSTR_OFFSETS
	.align		4
.L_24:
        /*0054*/ 	.byte	0x04, 0x28
        /*0056*/ 	.short	(.L_26 - .L_25)


	//   ....[0]....
.L_25:
        /*0058*/ 	.word	0x00000060


	//   ....[1]....
        /*005c*/ 	.word	0x00000070


	//   ....[2]....
        /*0060*/ 	.word	0x00000160


	//   ....[3]....
        /*0064*/ 	.word	0x00000330


	//   ....[4]....
        /*0068*/ 	.word	0x000007e0


	//   ....[5]....
        /*006c*/ 	.word	0x00001260


	//----- nvinfo : EIATTR_REG_RECONFIG
	.align		4
.L_26:
        /*0070*/ 	.byte	0x01, 0x54
	.zero		2


	//----- nvinfo : EIATTR_MBARRIER_INSTR_OFFSETS
	.align		4
        /*0074*/ 	.byte	0x04, 0x39
        /*0076*/ 	.short	(.L_28 - .L_27)


	//   ....[0]....
.L_27:
        /*0078*/ 	.word	0x00000260
        /*007c*/ 	.word	0x000000ff
        /*0080*/ 	.word	0x00000000
        /*0084*/ 	.short	0x0100
        /*0086*/ 	.byte	0x08
	.zero		1


	//   ....[1]....
        /*0088*/ 	.word	0x00000270
        /*008c*/ 	.word	0x000000ff
        /*0090*/ 	.word	0x00000030
        /*0094*/ 	.short	0x0100
        /*0096*/ 	.byte	0x08
	.zero		1


	//   ....[2]....
        /*0098*/ 	.word	0x00000280
        /*009c*/ 	.word	0x000000ff
        /*00a0*/ 	.word	0x00000008
        /*00a4*/ 	.short	0x0100
        /*00a6*/ 	.byte	0x08
	.zero		1


	//   ....[3]....
        /*00a8*/ 	.word	0x00000290
        /*00ac*/ 	.word	0x000000ff
        /*00b0*/ 	.word	0x00000038
        /*00b4*/ 	.short	0x0100
        /*00b6*/ 	.byte	0x08
	.zero		1


	//   ....[4]....
        /*00b8*/ 	.word	0x000002a0
        /*00bc*/ 	.word	0x000000ff
        /*00c0*/ 	.word	0x00000010
        /*00c4*/ 	.short	0x0100
        /*00c6*/ 	.byte	0x08
	.zero		1


	//   ....[5]....
        /*00c8*/ 	.word	0x000002b0
        /*00cc*/ 	.word	0x000000ff
        /*00d0*/ 	.word	0x00000040
        /*00d4*/ 	.short	0x0100
        /*00d6*/ 	.byte	0x08
	.zero		1


	//   ....[6]....
        /*00d8*/ 	.word	0x000002c0
        /*00dc*/ 	.word	0x000000ff
        /*00e0*/ 	.word	0x00000018
        /*00e4*/ 	.short	0x0100
        /*00e6*/ 	.byte	0x08
	.zero		1


	//   ....[7]....
        /*00e8*/ 	.word	0x000002d0
        /*00ec*/ 	.word	0x000000ff
        /*00f0*/ 	.word	0x00000048
        /*00f4*/ 	.short	0x0100
        /*00f6*/ 	.byte	0x08
	.zero		1


	//   ....[8]....
        /*00f8*/ 	.word	0x000002e0
        /*00fc*/ 	.word	0x000000ff
        /*0100*/ 	.word	0x00000020
        /*0104*/ 	.short	0x0100
        /*0106*/ 	.byte	0x08
	.zero		1


	//   ....[9]....
        /*0108*/ 	.word	0x000002f0
        /*010c*/ 	.word	0x000000ff
        /*0110*/ 	.word	0x00000050
        /*0114*/ 	.short	0x0100
        /*0116*/ 	.byte	0x08
	.zero		1


	//   ....[10]....
        /*0118*/ 	.word	0x00000300
        /*011c*/ 	.word	0x000000ff
        /*0120*/ 	.word	0x00000028
        /*0124*/ 	.short	0x0100
        /*0126*/ 	.byte	0x08
	.zero		1


	//   ....[11]....
        /*0128*/ 	.word	0x00000310
        /*012c*/ 	.word	0x000000ff
        /*0130*/ 	.word	0x00000058
        /*0134*/ 	.short	0x0100
        /*0136*/ 	.byte	0x08
	.zero		1


	//   ....[12]....
        /*0138*/ 	.word	0x00000740
        /*013c*/ 	.word	0x000000ff
        /*0140*/ 	.word	0x00000070
        /*0144*/ 	.short	0x0100
        /*0146*/ 	.byte	0x06
	.zero		1


	//   ....[13]....
        /*0148*/ 	.word	0x00000790
        /*014c*/ 	.word	0x000000ff
        /*0150*/ 	.word	0x00000078
        /*0154*/ 	.short	0x0100
        /*0156*/ 	.byte	0x06
	.zero		1


	//   ....[14]....
        /*0158*/ 	.word	0x000017a0
        /*015c*/ 	.word	0x000000ff
        /*0160*/ 	.word	0x00000000
        /*0164*/ 	.short	0x010a
        /*0166*/ 	.byte	0x08
	.zero		1


	//   ....[15]....
        /*0168*/ 	.word	0x00001870
        /*016c*/ 	.word	0x000000ff
        /*0170*/ 	.word	0x00000000
        /*0174*/ 	.short	0x010a
        /*0176*/ 	.byte	0x08
	.zero		1


	//   ....[16]....
        /*0178*/ 	.word	0x00001aa0
        /*017c*/ 	.word	0x0000000d
        /*0180*/ 	.word	0x00000000
        /*0184*/ 	.short	0x0101
        /*0186*/ 	.byte	0x3f
	.zero		1


	//   ....[17]....
        /*0188*/ 	.word	0x0000b050
        /*018c*/ 	.word	0x00000017
        /*0190*/ 	.word	0x00000030
        /*0194*/ 	.short	0x010a
        /*0196*/ 	.byte	0x3f
	.zero		1


	//   ....[18]....
        /*0198*/ 	.word	0x0000b480
        /*019c*/ 	.word	0x00000005
        /*01a0*/ 	.word	0x00000078
        /*01a4*/ 	.short	0x0101
        /*01a6*/ 	.byte	0x3f
	.zero		1


	//   ....[19]....
        /*01a8*/ 	.word	0x0000bbc0
        /*01ac*/ 	.word	0x00000005
        /*01b0*/ 	.word	0x00000000
        /*01b4*/ 	.short	0x010a
        /*01b6*/ 	.byte	0x3f
	.zero		1


	//   ....[20]....
        /*01b8*/ 	.word	0x0000bc40
        /*01bc*/ 	.word	0x00000007
        /*01c0*/ 	.word	0x00000000
        /*01c4*/ 	.short	0x010a
        /*01c6*/ 	.byte	0x3f
	.zero		1


	//   ....[21]....
        /*01c8*/ 	.word	0x0000bcd0
        /*01cc*/ 	.word	0x00000006
        /*01d0*/ 	.word	0x00000000
        /*01d4*/ 	.short	0x010a
        /*01d6*/ 	.byte	0x3f
	.zero		1


	//   ....[22]....
        /*01d8*/ 	.word	0x0000bd60
        /*01dc*/ 	.word	0x00000009
        /*01e0*/ 	.word	0x00000000
        /*01e4*/ 	.short	0x010a
        /*01e6*/ 	.byte	0x3f
	.zero		1


	//   ....[23]....
        /*01e8*/ 	.word	0x0000bdf0
        /*01ec*/ 	.word	0x00000006
        /*01f0*/ 	.word	0x00000000
        /*01f4*/ 	.short	0x010a
        /*01f6*/ 	.byte	0x3f
	.zero		1


	//   ....[24]....
        /*01f8*/ 	.word	0x0000be80
        /*01fc*/ 	.word	0x00000003
        /*0200*/ 	.word	0x00000000
        /*0204*/ 	.short	0x010a
        /*0206*/ 	.byte	0x3f
	.zero		1


	//   ....[25]....
        /*0208*/ 	.word	0x0000bef0
        /*020c*/ 	.word	0x0000000d
        /*0210*/ 	.word	0x00000000
        /*0214*/ 	.short	0x010a
        /*0216*/ 	.byte	0x3f
	.zero		1


	//   ....[26]....
        /*0218*/ 	.word	0x0000bfc0
        /*021c*/ 	.word	0x00000017
        /*0220*/ 	.word	0x00000030
        /*0224*/ 	.short	0x010a
        /*0226*/ 	.byte	0x3f
	.zero		1


	//   ....[27]....
        /*0228*/ 	.word	0x0000c090
        /*022c*/ 	.word	0x00000005
        /*0230*/ 	.word	0x00000000
        /*0234*/ 	.short	0x010a
        /*0236*/ 	.byte	0x3f
	.zero		1


	//   ....[28]....
        /*0238*/ 	.word	0x0000c0e0
        /*023c*/ 	.word	0x00000007
        /*0240*/ 	.word	0x00000000
        /*0244*/ 	.short	0x010a
        /*0246*/ 	.byte	0x3f
	.zero		1


	//   ....[29]....
        /*0248*/ 	.word	0x0000c130
        /*024c*/ 	.word	0x00000006
        /*0250*/ 	.word	0x00000000
        /*0254*/ 	.short	0x010a
        /*0256*/ 	.byte	0x3f
	.zero		1


	//   ....[30]....
        /*0258*/ 	.word	0x0000c180
        /*025c*/ 	.word	0x00000009
        /*0260*/ 	.word	0x00000000
        /*0264*/ 	.short	0x010a
        /*0266*/ 	.byte	0x3f
	.zero		1


	//   ....[31]....
        /*0268*/ 	.word	0x0000c1d0
        /*026c*/ 	.word	0x00000006
        /*0270*/ 	.word	0x00000000
        /*0274*/ 	.short	0x010a
        /*0276*/ 	.byte	0x3f
	.zero		1


	//----- nvinfo : EIATTR_NUM_MBARRIERS
	.align		4
.L_28:
        /*0278*/ 	.byte	0x03, 0x38
        /*027a*/ 	.short	0x000e


	//----- nvinfo : EIATTR_EXIT_INSTR_OFFSETS
	.align		4
        /*027c*/ 	.byte	0x04, 0x1c
        /*027e*/ 	.short	(.L_30 - .L_29)


	//   ....[0]....
.L_29:
        /*0280*/ 	.word	0x00000940


	//   ....[1]....
        /*0284*/ 	.word	0x00001130


	//   ....[2]....
        /*0288*/ 	.word	0x0000a750


	//   ....[3]....
        /*028c*/ 	.word	0x0000ac90


	//   ....[4]....
        /*0290*/ 	.word	0x0000bed0


	//----- nvinfo : EIATTR_MAX_THREADS
	.align		4
.L_30:
        /*0294*/ 	.byte	0x04, 0x05
        /*0296*/ 	.short	(.L_32 - .L_31)
.L_31:
        /*0298*/ 	.word	0x00000180
        /*029c*/ 	.word	0x00000001
        /*02a0*/ 	.word	0x00000001


	//----- nvinfo : EIATTR_CRS_STACK_SIZE
	.align		4
.L_32:
        /*02a4*/ 	.byte	0x04, 0x1e
        /*02a6*/ 	.short	(.L_34 - .L_33)
.L_33:
        /*02a8*/ 	.word	0x00000000


	//----- nvinfo : EIATTR_CBANK_PARAM_SIZE
	.align		4
.L_34:
        /*02ac*/ 	.byte	0x03, 0x19
        /*02ae*/ 	.short	0x0570


	//----- nvinfo : EIATTR_PARAM_CBANK
	.align		4
        /*02b0*/ 	.byte	0x04, 0x0a
        /*02b2*/ 	.short	(.L_36 - .L_35)
	.align		4
.L_35:
        /*02b4*/ 	.word	index@(.nv.constant0._ZN7cutlass13device_kernelINS_4gemm6kernel13GemmUniversalIN4cute5tupleIJiiiiEEENS1_10collective13CollectiveMmaINS1_40MainloopSm90TmaGmmaWarpSpecializedSparseILi6ENS5_IJNS4_1CILi1EEENSA_ILi2EEESB_EEENS1_35KernelTmaWarpSpecializedCooperativeEEENS5_IJNSA_ILi256EEENSA_ILi128EEENSA_ILi64EEEEEENS_6half_tENS5_IJNS4_6LayoutINS5_IJiNS5_IJSC_iEEEiEEENS5_IJlNS5_IJSB_SC_EEElEEEEENSL_INS5_IJNS5_IJNS5_IJNSA_ILi8EEESC_NSA_ILi4EEEEEEiEEENS5_IJNS5_IJNSA_ILi16EEESC_SC_EEEiEEEiEEENS5_IJNS5_IJNS5_IJSI_SV_NSA_ILi1024EEEEEENSA_ILi4096EEEEEENS5_IJNS5_IJSB_NSA_ILi512EEENSA_ILi32EEEEEElEEElEEEEEEEESK_NS5_IJlSB_lEEENS4_8TiledMMAINS4_8MMA_AtomIJNS4_4SM904GMMA6SPARSE27GMMA_64x128x32_F32F16F16_SSILNS1E_5MajorE0ELS1H_0ELNS1E_7ScaleInE1ELS1I_1ELNS1E_9SparseSelE0EEEEEENSL_INS5_IJSC_SB_SB_EEENS5_IJSB_NSA_ILi0EEES1N_EEEEENS5_IJNS4_10UnderscoreES1Q_S1Q_EEEEENS4_23SM90_TMA_LOAD_MULTICASTENS4_14ComposedLayoutINS4_7SwizzleILi2ELi4ELi3EEENS4_25smem_sparse_ptr_flag_bitsILi2ELi16EEENSL_INS5_IJNS5_IJSB_SR_EEENS5_IJSC_S14_EEEEEENS5_IJNS5_IJS1N_SI_EEESO_EEEEEEEvNS4_8identityENS4_13SM90_TMA_LOADENS1U_INS1V_ILi3ELi4ELi3EEENS4_18smem_ptr_flag_bitsILi16EEENSL_INS5_IJSR_SI_EEENS5_IJSI_SB_EEEEEEEvS26_EENS_8epilogue10collective6detail29Sm90TmaWarpSpecializedAdapterINS2H_15DefaultEpilogueIfNS5_IJSB_llEEES2L_NS2G_6thread17LinearCombinationIfLi1EffLNS2M_9ScaleType4KindE0ELNS_15FloatRoundStyleE2EfEENS1_15EpilogueDefaultEEEEEvvEEEEvNT_6ParamsE)
        /*02b8*/ 	.short	0x0210
        /*02ba*/ 	.short	0x0570


	//----- nvinfo : EIATTR_SW_WAR
	.align		4
.L_36:
        /*02bc*/ 	.byte	0x04, 0x36
        /*02be*/ 	.short	(.L_38 - .L_37)
.L_37:
        /*02c0*/ 	.word	0x00000008
.L_38:


//--------------------- .nv.callgraph             --------------------------
	.section	.nv.callgraph,"",@"SHT_CUDA_CALLGRAPH"
	.align	4
	.sectionentsize	8
	.align		4
        /*0000*/ 	.word	0x00000000
	.align		4
        /*0004*/ 	.word	0xffffffff
	.align		4
        /*0008*/ 	.word	0x00000000
	.align		4
        /*000c*/ 	.word	0xfffffffe
	.align		4
        /*0010*/ 	.word	0x00000000
	.align		4
        /*0014*/ 	.word	0xfffffffd
	.align		4
        /*0018*/ 	.word	0x00000000
	.align		4
        /*001c*/ 	.word	0xfffffffc


//--------------------- .nv.constant4             --------------------------
	.section	.nv.constant4,"a",@progbits
	.align	8
	.align		8
.nv.constant4:
        /*0000*/ 	.dword	_ZN39_INTERNAL_fa0a7860_4_k_cu_0de67b56_34454cuda3std3__45__cpo5beginE
	.align		8
        /*0008*/ 	.dword	_ZN39_INTERNAL_fa0a7860_4_k_cu_0de67b56_34454cuda3std3__45__cpo3endE
	.align		8
        /*0010*/ 	.dword	_ZN39_INTERNAL_fa0a7860_4_k_cu_0de67b56_34454cuda3std3__45__cpo6cbeginE
	.align		8
        /*0018*/ 	.dword	_ZN39_INTERNAL_fa0a7860_4_k_cu_0de67b56_34454cuda3std3__45__cpo4cendE
	.align		8
        /*0020*/ 	.dword	_ZN39_INTERNAL_fa0a7860_4_k_cu_0de67b56_34454cuda3std3__441_GLOBAL__N__fa0a7860_4_k_cu_0de67b56_34456ignoreE
	.align		8
        /*0028*/ 	.dword	_ZN39_INTERNAL_fa0a7860_4_k_cu_0de67b56_34454cuda3std3__419piecewise_constructE
	.align		8
        /*0030*/ 	.dword	_ZN39_INTERNAL_fa0a7860_4_k_cu_0de67b56_34454cuda3std3__48in_placeE
	.align		8
        /*0038*/ 	.dword	_ZN39_INTERNAL_fa0a7860_4_k_cu_0de67b56_34454cuda3std6ranges3__45__cpo4swapE
	.align		8
        /*0040*/ 	.dword	_ZN39_INTERNAL_fa0a7860_4_k_cu_0de67b56_34454cuda3std6ranges3__45__cpo9iter_moveE
	.align		8
        /*0048*/ 	.dword	_ZN39_INTERNAL_fa0a7860_4_k_cu_0de67b56_34454cute7productE
	.align		8
        /*0050*/ 	.dword	_ZN39_INTERNAL_fa0a7860_4_k_cu_0de67b56_34454cute1_E


//--------------------- .text._ZN7cutlass13device_kernelINS_4gemm6kernel13GemmUniversalIN4cute5tupleIJiiiiEEENS1_10collective13CollectiveMmaINS1_40MainloopSm90TmaGmmaWarpSpecializedSparseILi6ENS5_IJNS4_1CILi1EEENSA_ILi2EEESB_EEENS1_35KernelTmaWarpSpecializedCooperativeEEENS5_IJNSA_ILi256EEENSA_ILi128EEENSA_ILi64EEEEEENS_6half_tENS5_IJNS4_6LayoutINS5_IJiNS5_IJSC_iEEEiEEENS5_IJlNS5_IJSB_SC_EEElEEEEENSL_INS5_IJNS5_IJNS5_IJNSA_ILi8EEESC_NSA_ILi4EEEEEEiEEENS5_IJNS5_IJNSA_ILi16EEESC_SC_EEEiEEEiEEENS5_IJNS5_IJNS5_IJSI_SV_NSA_ILi1024EEEEEENSA_ILi4096EEEEEENS5_IJNS5_IJSB_NSA_ILi512EEENSA_ILi32EEEEEElEEElEEEEEEEESK_NS5_IJlSB_lEEENS4_8TiledMMAINS4_8MMA_AtomIJNS4_4SM904GMMA6SPARSE27GMMA_64x128x32_F32F16F16_SSILNS1E_5MajorE0ELS1H_0ELNS1E_7ScaleInE1ELS1I_1ELNS1E_9SparseSelE0EEEEEENSL_INS5_IJSC_SB_SB_EEENS5_IJSB_NSA_ILi0EEES1N_EEEEENS5_IJNS4_10UnderscoreES1Q_S1Q_EEEEENS4_23SM90_TMA_LOAD_MULTICASTENS4_14ComposedLayoutINS4_7SwizzleILi2ELi4ELi3EEENS4_25smem_sparse_ptr_flag_bitsILi2ELi16EEENSL_INS5_IJNS5_IJSB_SR_EEENS5_IJSC_S14_EEEEEENS5_IJNS5_IJS1N_SI_EEESO_EEEEEEEvNS4_8identityENS4_13SM90_TMA_LOADENS1U_INS1V_ILi3ELi4ELi3EEENS4_18smem_ptr_flag_bitsILi16EEENSL_INS5_IJSR_SI_EEENS5_IJSI_SB_EEEEEEEvS26_EENS_8epilogue10collective6detail29Sm90TmaWarpSpecializedAdapterINS2H_15DefaultEpilogueIfNS5_IJSB_llEEES2L_NS2G_6thread17LinearCombinationIfLi1EffLNS2M_9ScaleType4KindE0ELNS_15FloatRoundStyleE2EfEENS1_15EpilogueDefaultEEEEEvvEEEEvNT_6ParamsE --------------------------
	.section	.text._ZN7cutlass13device_kernelINS_4gemm6kernel13GemmUniversalIN4cute5tupleIJiiiiEEENS1_10collective13CollectiveMmaINS1_40MainloopSm90TmaGmmaWarpSpecializedSparseILi6ENS5_IJNS4_1CILi1EEENSA_ILi2EEESB_EEENS1_35KernelTmaWarpSpecializedCooperativeEEENS5_IJNSA_ILi256EEENSA_ILi128EEENSA_ILi64EEEEEENS_6half_tENS5_IJNS4_6LayoutINS5_IJiNS5_IJSC_iEEEiEEENS5_IJlNS5_IJSB_SC_EEElEEEEENSL_INS5_IJNS5_IJNS5_IJNSA_ILi8EEESC_NSA_ILi4EEEEEEiEEENS5_IJNS5_IJNSA_ILi16EEESC_SC_EEEiEEEiEEENS5_IJNS5_IJNS5_IJSI_SV_NSA_ILi1024EEEEEENSA_ILi4096EEEEEENS5_IJNS5_IJSB_NSA_ILi512EEENSA_ILi32EEEEEElEEElEEEEEEEESK_NS5_IJlSB_lEEENS4_8TiledMMAINS4_8MMA_AtomIJNS4_4SM904GMMA6SPARSE27GMMA_64x128x32_F32F16F16_SSILNS1E_5MajorE0ELS1H_0ELNS1E_7ScaleInE1ELS1I_1ELNS1E_9SparseSelE0EEEEEENSL_INS5_IJSC_SB_SB_EEENS5_IJSB_NSA_ILi0EEES1N_EEEEENS5_IJNS4_10UnderscoreES1Q_S1Q_EEEEENS4_23SM90_TMA_LOAD_MULTICASTENS4_14ComposedLayoutINS4_7SwizzleILi2ELi4ELi3EEENS4_25smem_sparse_ptr_flag_bitsILi2ELi16EEENSL_INS5_IJNS5_IJSB_SR_EEENS5_IJSC_S14_EEEEEENS5_IJNS5_IJS1N_SI_EEESO_EEEEEEEvNS4_8identityENS4_13SM90_TMA_LOADENS1U_INS1V_ILi3ELi4ELi3EEENS4_18smem_ptr_flag_bitsILi16EEENSL_INS5_IJSR_SI_EEENS5_IJSI_SB_EEEEEEEvS26_EENS_8epilogue10collective6detail29Sm90TmaWarpSpecializedAdapterINS2H_15DefaultEpilogueIfNS5_IJSB_llEEES2L_NS2G_6thread17LinearCombinationIfLi1EffLNS2M_9ScaleType4KindE0ELNS_15FloatRoundStyleE2EfEENS1_15EpilogueDefaultEEEEEvvEEEEvNT_6ParamsE,"ax",@progbits
	.align	128
.text._ZN7cutlass13device_kernelINS_4gemm6kernel13GemmUniversalIN4cute5tupleIJiiiiEEENS1_10collective13CollectiveMmaINS1_40MainloopSm90TmaGmmaWarpSpecializedSparseILi6ENS5_IJNS4_1CILi1EEENSA_ILi2EEESB_EEENS1_35KernelTmaWarpSpecializedCooperativeEEENS5_IJNSA_ILi256EEENSA_ILi128EEENSA_ILi64EEEEEENS_6half_tENS5_IJNS4_6LayoutINS5_IJiNS5_IJSC_iEEEiEEENS5_IJlNS5_IJSB_SC_EEElEEEEENSL_INS5_IJNS5_IJNS5_IJNSA_ILi8EEESC_NSA_ILi4EEEEEEiEEENS5_IJNS5_IJNSA_ILi16EEESC_SC_EEEiEEEiEEENS5_IJNS5_IJNS5_IJSI_SV_NSA_ILi1024EEEEEENSA_ILi4096EEEEEENS5_IJNS5_IJSB_NSA_ILi512EEENSA_ILi32EEEEEElEEElEEEEEEEESK_NS5_IJlSB_lEEENS4_8TiledMMAINS4_8MMA_AtomIJNS4_4SM904GMMA6SPARSE27GMMA_64x128x32_F32F16F16_SSILNS1E_5MajorE0ELS1H_0ELNS1E_7ScaleInE1ELS1I_1ELNS1E_9SparseSelE0EEEEEENSL_INS5_IJSC_SB_SB_EEENS5_IJSB_NSA_ILi0EEES1N_EEEEENS5_IJNS4_10UnderscoreES1Q_S1Q_EEEEENS4_23SM90_TMA_LOAD_MULTICASTENS4_14ComposedLayoutINS4_7SwizzleILi2ELi4ELi3EEENS4_25smem_sparse_ptr_flag_bitsILi2ELi16EEENSL_INS5_IJNS5_IJSB_SR_EEENS5_IJSC_S14_EEEEEENS5_IJNS5_IJS1N_SI_EEESO_EEEEEEEvNS4_8identityENS4_13SM90_TMA_LOADENS1U_INS1V_ILi3ELi4ELi3EEENS4_18smem_ptr_flag_bitsILi16EEENSL_INS5_IJSR_SI_EEENS5_IJSI_SB_EEEEEEEvS26_EENS_8epilogue10collective6detail29Sm90TmaWarpSpecializedAdapterINS2H_15DefaultEpilogueIfNS5_IJSB_llEEES2L_NS2G_6thread17LinearCombinationIfLi1EffLNS2M_9ScaleType4KindE0ELNS_15FloatRoundStyleE2EfEENS1_15EpilogueDefaultEEEEEvvEEEEvNT_6ParamsE:
        .type           _ZN7cutlass13device_kernelINS_4gemm6kernel13GemmUniversalIN4cute5tupleIJiiiiEEENS1_10collective13CollectiveMmaINS1_40MainloopSm90TmaGmmaWarpSpecializedSparseILi6ENS5_IJNS4_1CILi1EEENSA_ILi2EEESB_EEENS1_35KernelTmaWarpSpecializedCooperativeEEENS5_IJNSA_ILi256EEENSA_ILi128EEENSA_ILi64EEEEEENS_6half_tENS5_IJNS4_6LayoutINS5_IJiNS5_IJSC_iEEEiEEENS5_IJlNS5_IJSB_SC_EEElEEEEENSL_INS5_IJNS5_IJNS5_IJNSA_ILi8EEESC_NSA_ILi4EEEEEEiEEENS5_IJNS5_IJNSA_ILi16EEESC_SC_EEEiEEEiEEENS5_IJNS5_IJNS5_IJSI_SV_NSA_ILi1024EEEEEENSA_ILi4096EEEEEENS5_IJNS5_IJSB_NSA_ILi512EEENSA_ILi32EEEEEElEEElEEEEEEEESK_NS5_IJlSB_lEEENS4_8TiledMMAINS4_8MMA_AtomIJNS4_4SM904GMMA6SPARSE27GMMA_64x128x32_F32F16F16_SSILNS1E_5MajorE0ELS1H_0ELNS1E_7ScaleInE1ELS1I_1ELNS1E_9SparseSelE0EEEEEENSL_INS5_IJSC_SB_SB_EEENS5_IJSB_NSA_ILi0EEES1N_EEEEENS5_IJNS4_10UnderscoreES1Q_S1Q_EEEEENS4_23SM90_TMA_LOAD_MULTICASTENS4_14ComposedLayoutINS4_7SwizzleILi2ELi4ELi3EEENS4_25smem_sparse_ptr_flag_bitsILi2ELi16EEENSL_INS5_IJNS5_IJSB_SR_EEENS5_IJSC_S14_EEEEEENS5_IJNS5_IJS1N_SI_EEESO_EEEEEEEvNS4_8identityENS4_13SM90_TMA_LOADENS1U_INS1V_ILi3ELi4ELi3EEENS4_18smem_ptr_flag_bitsILi16EEENSL_INS5_IJSR_SI_EEENS5_IJSI_SB_EEEEEEEvS26_EENS_8epilogue10collective6detail29Sm90TmaWarpSpecializedAdapterINS2H_15DefaultEpilogueIfNS5_IJSB_llEEES2L_NS2G_6thread17LinearCombinationIfLi1EffLNS2M_9ScaleType4KindE0ELNS_15FloatRoundStyleE2EfEENS1_15EpilogueDefaultEEEEEvvEEEEvNT_6ParamsE,@function
        .size           _ZN7cutlass13device_kernelINS_4gemm6kernel13GemmUniversalIN4cute5tupleIJiiiiEEENS1_10collective13CollectiveMmaINS1_40MainloopSm90TmaGmmaWarpSpecializedSparseILi6ENS5_IJNS4_1CILi1EEENSA_ILi2EEESB_EEENS1_35KernelTmaWarpSpecializedCooperativeEEENS5_IJNSA_ILi256EEENSA_ILi128EEENSA_ILi64EEEEEENS_6half_tENS5_IJNS4_6LayoutINS5_IJiNS5_IJSC_iEEEiEEENS5_IJlNS5_IJSB_SC_EEElEEEEENSL_INS5_IJNS5_IJNS5_IJNSA_ILi8EEESC_NSA_ILi4EEEEEEiEEENS5_IJNS5_IJNSA_ILi16EEESC_SC_EEEiEEEiEEENS5_IJNS5_IJNS5_IJSI_SV_NSA_ILi1024EEEEEENSA_ILi4096EEEEEENS5_IJNS5_IJSB_NSA_ILi512EEENSA_ILi32EEEEEElEEElEEEEEEEESK_NS5_IJlSB_lEEENS4_8TiledMMAINS4_8MMA_AtomIJNS4_4SM904GMMA6SPARSE27GMMA_64x128x32_F32F16F16_SSILNS1E_5MajorE0ELS1H_0ELNS1E_7ScaleInE1ELS1I_1ELNS1E_9SparseSelE0EEEEEENSL_INS5_IJSC_SB_SB_EEENS5_IJSB_NSA_ILi0EEES1N_EEEEENS5_IJNS4_10UnderscoreES1Q_S1Q_EEEEENS4_23SM90_TMA_LOAD_MULTICASTENS4_14ComposedLayoutINS4_7SwizzleILi2ELi4ELi3EEENS4_25smem_sparse_ptr_flag_bitsILi2ELi16EEENSL_INS5_IJNS5_IJSB_SR_EEENS5_IJSC_S14_EEEEEENS5_IJNS5_IJS1N_SI_EEESO_EEEEEEEvNS4_8identityENS4_13SM90_TMA_LOADENS1U_INS1V_ILi3ELi4ELi3EEENS4_18smem_ptr_flag_bitsILi16EEENSL_INS5_IJSR_SI_EEENS5_IJSI_SB_EEEEEEEvS26_EENS_8epilogue10collective6detail29Sm90TmaWarpSpecializedAdapterINS2H_15DefaultEpilogueIfNS5_IJSB_llEEES2L_NS2G_6thread17LinearCombinationIfLi1EffLNS2M_9ScaleType4KindE0ELNS_15FloatRoundStyleE2EfEENS1_15EpilogueDefaultEEEEEvvEEEEvNT_6ParamsE,(.L_x_320 - _ZN7cutlass13device_kernelINS_4gemm6kernel13GemmUniversalIN4cute5tupleIJiiiiEEENS1_10collective13CollectiveMmaINS1_40MainloopSm90TmaGmmaWarpSpecializedSparseILi6ENS5_IJNS4_1CILi1EEENSA_ILi2EEESB_EEENS1_35KernelTmaWarpSpecializedCooperativeEEENS5_IJNSA_ILi256EEENSA_ILi128EEENSA_ILi64EEEEEENS_6half_tENS5_IJNS4_6LayoutINS5_IJiNS5_IJSC_iEEEiEEENS5_IJlNS5_IJSB_SC_EEElEEEEENSL_INS5_IJNS5_IJNS5_IJNSA_ILi8EEESC_NSA_ILi4EEEEEEiEEENS5_IJNS5_IJNSA_ILi16EEESC_SC_EEEiEEEiEEENS5_IJNS5_IJNS5_IJSI_SV_NSA_ILi1024EEEEEENSA_ILi4096EEEEEENS5_IJNS5_IJSB_NSA_ILi512EEENSA_ILi32EEEEEElEEElEEEEEEEESK_NS5_IJlSB_lEEENS4_8TiledMMAINS4_8MMA_AtomIJNS4_4SM904GMMA6SPARSE27GMMA_64x128x32_F32F16F16_SSILNS1E_5MajorE0ELS1H_0ELNS1E_7ScaleInE1ELS1I_1ELNS1E_9SparseSelE0EEEEEENSL_INS5_IJSC_SB_SB_EEENS5_IJSB_NSA_ILi0EEES1N_EEEEENS5_IJNS4_10UnderscoreES1Q_S1Q_EEEEENS4_23SM90_TMA_LOAD_MULTICASTENS4_14ComposedLayoutINS4_7SwizzleILi2ELi4ELi3EEENS4_25smem_sparse_ptr_flag_bitsILi2ELi16EEENSL_INS5_IJNS5_IJSB_SR_EEENS5_IJSC_S14_EEEEEENS5_IJNS5_IJS1N_SI_EEESO_EEEEEEEvNS4_8identityENS4_13SM90_TMA_LOADENS1U_INS1V_ILi3ELi4ELi3EEENS4_18smem_ptr_flag_bitsILi16EEENSL_INS5_IJSR_SI_EEENS5_IJSI_SB_EEEEEEEvS26_EENS_8epilogue10collective6detail29Sm90TmaWarpSpecializedAdapterINS2H_15DefaultEpilogueIfNS5_IJSB_llEEES2L_NS2G_6thread17LinearCombinationIfLi1EffLNS2M_9ScaleType4KindE0ELNS_15FloatRoundStyleE2EfEENS1_15EpilogueDefaultEEEEEvvEEEEvNT_6ParamsE)
        .other          _ZN7cutlass13device_kernelINS_4gemm6kernel13GemmUniversalIN4cute5tupleIJiiiiEEENS1_10collective13CollectiveMmaINS1_40MainloopSm90TmaGmmaWarpSpecializedSparseILi6ENS5_IJNS4_1CILi1EEENSA_ILi2EEESB_EEENS1_35KernelTmaWarpSpecializedCooperativeEEENS5_IJNSA_ILi256EEENSA_ILi128EEENSA_ILi64EEEEEENS_6half_tENS5_IJNS4_6LayoutINS5_IJiNS5_IJSC_iEEEiEEENS5_IJlNS5_IJSB_SC_EEElEEEEENSL_INS5_IJNS5_IJNS5_IJNSA_ILi8EEESC_NSA_ILi4EEEEEEiEEENS5_IJNS5_IJNSA_ILi16EEESC_SC_EEEiEEEiEEENS5_IJNS5_IJNS5_IJSI_SV_NSA_ILi1024EEEEEENSA_ILi4096EEEEEENS5_IJNS5_IJSB_NSA_ILi512EEENSA_ILi32EEEEEElEEElEEEEEEEESK_NS5_IJlSB_lEEENS4_8TiledMMAINS4_8MMA_AtomIJNS4_4SM904GMMA6SPARSE27GMMA_64x128x32_F32F16F16_SSILNS1E_5MajorE0ELS1H_0ELNS1E_7ScaleInE1ELS1I_1ELNS1E_9SparseSelE0EEEEEENSL_INS5_IJSC_SB_SB_EEENS5_IJSB_NSA_ILi0EEES1N_EEEEENS5_IJNS4_10UnderscoreES1Q_S1Q_EEEEENS4_23SM90_TMA_LOAD_MULTICASTENS4_14ComposedLayoutINS4_7SwizzleILi2ELi4ELi3EEENS4_25smem_sparse_ptr_flag_bitsILi2ELi16EEENSL_INS5_IJNS5_IJSB_SR_EEENS5_IJSC_S14_EEEEEENS5_IJNS5_IJS1N_SI_EEESO_EEEEEEEvNS4_8identityENS4_13SM90_TMA_LOADENS1U_INS1V_ILi3ELi4ELi3EEENS4_18smem_ptr_flag_bitsILi16EEENSL_INS5_IJSR_SI_EEENS5_IJSI_SB_EEEEEEEvS26_EENS_8epilogue10collective6detail29Sm90TmaWarpSpecializedAdapterINS2H_15DefaultEpilogueIfNS5_IJSB_llEEES2L_NS2G_6thread17LinearCombinationIfLi1EffLNS2M_9ScaleType4KindE0ELNS_15FloatRoundStyleE2EfEENS1_15EpilogueDefaultEEEEEvvEEEEvNT_6ParamsE,@"STO_CUDA_ENTRY STV_DEFAULT"
_ZN7cutlass13device_kernelINS_4gemm6kernel13GemmUniversalIN4cute5tupleIJiiiiEEENS1_10collective13CollectiveMmaINS1_40MainloopSm90TmaGmmaWarpSpecializedSparseILi6ENS5_IJNS4_1CILi1EEENSA_ILi2EEESB_EEENS1_35KernelTmaWarpSpecializedCooperativeEEENS5_IJNSA_ILi256EEENSA_ILi128EEENSA_ILi64EEEEEENS_6half_tENS5_IJNS4_6LayoutINS5_IJiNS5_IJSC_iEEEiEEENS5_IJlNS5_IJSB_SC_EEElEEEEENSL_INS5_IJNS5_IJNS5_IJNSA_ILi8EEESC_NSA_ILi4EEEEEEiEEENS5_IJNS5_IJNSA_ILi16EEESC_SC_EEEiEEEiEEENS5_IJNS5_IJNS5_IJSI_SV_NSA_ILi1024EEEEEENSA_ILi4096EEEEEENS5_IJNS5_IJSB_NSA_ILi512EEENSA_ILi32EEEEEElEEElEEEEEEEESK_NS5_IJlSB_lEEENS4_8TiledMMAINS4_8MMA_AtomIJNS4_4SM904GMMA6SPARSE27GMMA_64x128x32_F32F16F16_SSILNS1E_5MajorE0ELS1H_0ELNS1E_7ScaleInE1ELS1I_1ELNS1E_9SparseSelE0EEEEEENSL_INS5_IJSC_SB_SB_EEENS5_IJSB_NSA_ILi0EEES1N_EEEEENS5_IJNS4_10UnderscoreES1Q_S1Q_EEEEENS4_23SM90_TMA_LOAD_MULTICASTENS4_14ComposedLayoutINS4_7SwizzleILi2ELi4ELi3EEENS4_25smem_sparse_ptr_flag_bitsILi2ELi16EEENSL_INS5_IJNS5_IJSB_SR_EEENS5_IJSC_S14_EEEEEENS5_IJNS5_IJS1N_SI_EEESO_EEEEEEEvNS4_8identityENS4_13SM90_TMA_LOADENS1U_INS1V_ILi3ELi4ELi3EEENS4_18smem_ptr_flag_bitsILi16EEENSL_INS5_IJSR_SI_EEENS5_IJSI_SB_EEEEEEEvS26_EENS_8epilogue10collective6detail29Sm90TmaWarpSpecializedAdapterINS2H_15DefaultEpilogueIfNS5_IJSB_llEEES2L_NS2G_6thread17LinearCombinationIfLi1EffLNS2M_9ScaleType4KindE0ELNS_15FloatRoundStyleE2EfEENS1_15EpilogueDefaultEEEEEvvEEEEvNT_6ParamsE:
[----:B------:R-:W-:Y:S01]  /*0000*/  LDC R1, c[0x0][0x28] ;  /* 0x00000a00ff017b82 */ /* 0x000fe20000000800 */
[----:B------:R-:W0:Y:S01]  /*0010*/  S2R R0, SR_TID.X ;  /* 0x0000000000007919 */ /* 0x000e220000002100 */
[----:B------:R-:W-:Y:S01]  /*0020*/  ELECT P0, URZ, PT ;  /* 0x00000000003f782f */ /* 0x000fe20003800000 */
[----:B------:R-:W-:Y:S01]  /*0030*/  BSSY B0, `(.L_x_0) ;  /* 0x0000012000007945 */ /* 0x000fe20003800000 */
[--C-:B0-----:R-:W-:Y:S02]  /*0040*/  SHF.R.U32.HI R2, RZ, 0x5, R0.reuse ;  /* 0x00000005ff027819 */ /* 0x101fe40000011600 */
[----:B------:R-:W-:-:S03]  /*0050*/  SHF.R.U32.HI R7, RZ, 0x7, R0 ;  /* 0x00000007ff077819 */ /* 0x000fc60000011600 */
[----:B------:R-:W0:Y:S04]  /*0060*/  SHFL.IDX PT, R5, R2, RZ, 0x1f ;  /* 0x00001fff02057589 */ /* 0x000e2800000e0000 */
[----:B------:R1:W2:Y:S01]  /*0070*/  SHFL.IDX PT, R3, R7, RZ, 0x1f ;  /* 0x00001fff07037589 */ /* 0x0002a200000e0000 */
[----:B0-----:R-:W-:-:S13]  /*0080*/  ISETP.NE.OR P0, PT, R5, RZ, !P0 ;  /* 0x000000ff0500720c */ /* 0x001fda0004705670 */
[----:B-12---:R-:W-:Y:S05]  /*0090*/  @P0 BRA `(.L_x_1) ;  /* 0x00000000002c0947 */ /* 0x006fea0003800000 */
[----:B------:R-:W-:Y:S02]  /*00a0*/  ULDC.64 UR4, c[0x0][0x198] ;  /* 0x0000660000047ab9 */ /* 0x000fe40000000a00 */
[----:B------:R-:W-:Y:S02]  /*00b0*/  UIADD3 UR6, UP0, UR4, 0xf0, URZ ;  /* 0x000000f004067890 */ /* 0x000fe4000ff1e03f */
[----:B------:R-:W-:Y:S02]  /*00c0*/  UIADD3 UR8, UP1, UR4, 0x1f0, URZ ;  /* 0x000001f004087890 */ /* 0x000fe4000ff3e03f */
[----:B------:R-:W-:Y:S02]  /*00d0*/  UIADD3 UR4, UP2, UR4, 0x2f0, URZ ;  /* 0x000002f004047890 */ /* 0x000fe4000ff5e03f */
[----:B------:R-:W-:Y:S02]  /*00e0*/  UIADD3.X UR7, URZ, UR5, URZ, UP0, !UPT ;  /* 0x000000053f077290 */ /* 0x000fe400087fe43f */
[----:B------:R-:W-:-:S02]  /*00f0*/  UIADD3.X UR9, URZ, UR5, URZ, UP1, !UPT ;  /* 0x000000053f097290 */ /* 0x000fc40008ffe43f */
[----:B------:R-:W-:-:S05]  /*0100*/  UIADD3.X UR5, URZ, UR5, URZ, UP2, !UPT ;  /* 0x000000053f057290 */ /* 0x000fca00097fe43f */
[----:B------:R0:W-:Y:S02]  /*0110*/  UTMACCTL.PF [UR6] ;  /* 0x00000000060079b9 */ /* 0x0001e40008040000 */
[----:B------:R0:W-:Y:S02]  /*0120*/  UTMACCTL.PF [UR8] ;  /* 0x00000000080079b9 */ /* 0x0001e40008040000 */
[----:B------:R0:W-:Y:S02]  /*0130*/  UTMACCTL.PF [UR4] ;  /* 0x00000000040079b9 */ /* 0x0001e40008040000 */
[----:B0-----:R-:W-:Y:S01]  /*0140*/  NOP ;  /* 0x0000000000007918 */ /* 0x001fe20000000000 */
.L_x_1:
[----:B------:R-:W-:Y:S05]  /*0150*/  BSYNC B0 ;  /* 0x0000000000007941 */ /* 0x000fea0003800000 */
.L_x_0:
[----:B------:R-:W0:Y:S02]  /*0160*/  SHFL.IDX PT, R4, R2, RZ, 0x1f ;  /* 0x00001fff02047589 */ /* 0x000e2400000e0000 */
[----:B0-----:R-:W-:-:S13]  /*0170*/  ISETP.NE.AND P0, PT, R4, RZ, PT ;  /* 0x000000ff0400720c */ /* 0x001fda0003f05270 */
[----:B------:R-:W-:Y:S05]  /*0180*/  @P0 BRA `(.L_x_2) ;  /* 0x0000000000680947 */ /* 0x000fea0003800000 */
[----:B------:R-:W0:Y:S01]  /*0190*/  S2UR UR8, SR_CgaCtaId ;  /* 0x00000000000879c3 */ /* 0x000e220000008800 */
[----:B------:R-:W-:Y:S01]  /*01a0*/  UMOV UR4, 0x400 ;  /* 0x0000040000047882 */ /* 0x000fe20000000000 */
[----:B------:R-:W-:Y:S01]  /*01b0*/  UMOV UR5, 0x1 ;  /* 0x0000000100057882 */ /* 0x000fe20000000000 */
[----:B------:R-:W-:Y:S01]  /*01c0*/  UMOV UR6, 0x4 ;  /* 0x0000000400067882 */ /* 0x000fe20000000000 */
[----:B------:R-:W-:Y:S01]  /*01d0*/  ELECT P0, URZ, PT ;  /* 0x00000000003f782f */ /* 0x000fe20003800000 */
[----:B------:R-:W-:-:S04]  /*01e0*/  UIADD3 UR6, -UR6, 0x100000, URZ ;  /* 0x0010000006067890 */ /* 0x000fc8000fffe13f */
[----:B------:R-:W-:Y:S02]  /*01f0*/  USHF.L.U32 UR7, UR6, 0xb, URZ ;  /* 0x0000000b06077899 */ /* 0x000fe4000800063f */
[----:B------:R-:W-:Y:S02]  /*0200*/  USHF.L.U32 UR6, UR6, 0x1, URZ ;  /* 0x0000000106067899 */ /* 0x000fe4000800063f */
[----:B0-----:R-:W-:Y:S02]  /*0210*/  ULEA UR8, UR8, UR4, 0x18 ;  /* 0x0000000408087291 */ /* 0x001fe4000f8ec03f */
[----:B------:R-:W-:-:S04]  /*0220*/  UIADD3 UR4, -UR5, 0x100000, URZ ;  /* 0x0010000005047890 */ /* 0x000fc8000fffe13f */
[----:B------:R-:W-:Y:S02]  /*0230*/  USHF.L.U32 UR5, UR4, 0xb, URZ ;  /* 0x0000000b04057899 */ /* 0x000fe4000800063f */
[----:B------:R-:W-:Y:S01]  /*0240*/  USHF.L.U32 UR4, UR4, 0x1, URZ ;  /* 0x0000000104047899 */ /* 0x000fe2000800063f */
[----:B------:R-:W0:Y:S11]  /*0250*/  FENCE.VIEW.ASYNC.S ;  /* 0x00000000000073c6 */ /* 0x000e360000000000 */
[----:B0-----:R0:W1:Y:S01]  /*0260*/  SYNCS.EXCH.64 URZ, [UR8], UR4 ;  /* 0x00000004083f75b2 */ /* 0x0010620008000100 */
[----:B------:R0:W2:Y:S01]  /*0270*/  SYNCS.EXCH.64 URZ, [UR8+0x30], UR6 ;  /* 0x00003006083f75b2 */ /* 0x0000a20008000100 */
[----:B------:R0:W3:Y:S01]  /*0280*/  SYNCS.EXCH.64 URZ, [UR8+0x8], UR4 ;  /* 0x00000804083f75b2 */ /* 0x0000e20008000100 */
[----:B------:R0:W4:Y:S01]  /*0290*/  SYNCS.EXCH.64 URZ, [UR8+0x38], UR6 ;  /* 0x00003806083f75b2 */ /* 0x0001220008000100 */
[----:B------:R0:W0:Y:S01]  /*02a0*/  SYNCS.EXCH.64 URZ, [UR8+0x10], UR4 ;  /* 0x00001004083f75b2 */ /* 0x0000220008000100 */
[----:B------:R0:W0:Y:S01]  /*02b0*/  SYNCS.EXCH.64 URZ, [UR8+0x40], UR6 ;  /* 0x00004006083f75b2 */ /* 0x0000220008000100 */
[----:B------:R0:W0:Y:S01]  /*02c0*/  SYNCS.EXCH.64 URZ, [UR8+0x18], UR4 ;  /* 0x00001804083f75b2 */ /* 0x0000220008000100 */
[----:B------:R0:W0:Y:S01]  /*02d0*/  SYNCS.EXCH.64 URZ, [UR8+0x48], UR6 ;  /* 0x00004806083f75b2 */ /* 0x0000220008000100 */
[----:B------:R0:W0:Y:S01]  /*02e0*/  SYNCS.EXCH.64 URZ, [UR8+0x20], UR4 ;  /* 0x00002004083f75b2 */ /* 0x0000220008000100 */
[----:B------:R0:W0:Y:S01]  /*02f0*/  SYNCS.EXCH.64 URZ, [UR8+0x50], UR6 ;  /* 0x00005006083f75b2 */ /* 0x0000220008000100 */
[----:B------:R0:W0:Y:S01]  /*0300*/  SYNCS.EXCH.64 URZ, [UR8+0x28], UR4 ;  /* 0x00002804083f75b2 */ /* 0x0000220008000100 */
[----:B------:R0:W0:Y:S01]  /*0310*/  SYNCS.EXCH.64 URZ, [UR8+0x58], UR6 ;  /* 0x00005806083f75b2 */ /* 0x0000220008000100 */
[----:B------:R-:W-:Y:S01]  /*0320*/  NOP ;  /* 0x0000000000007918 */ /* 0x000fe20000000000 */
.L_x_2:
[----:B------:R-:W5:Y:S01]  /*0330*/  SHFL.IDX PT, R2, R2, RZ, 0x1f ;  /* 0x00001fff02027589 */ /* 0x000f6200000e0000 */
[----:B------:R-:W-:Y:S01]  /*0340*/  SHF.R.S32.HI R9, RZ, 0x1f, R0 ;  /* 0x0000001fff097819 */ /* 0x000fe20000011400 */
[----:B0-----:R-:W0:Y:S01]  /*0350*/  S2UR UR8, SR_CTAID.X ;  /* 0x00000000000879c3 */ /* 0x001e220000002500 */
[----:B------:R-:W-:Y:S01]  /*0360*/  ELECT P0, URZ, PT ;  /* 0x00000000003f782f */ /* 0x000fe20003800000 */
[----:B------:R-:W1:Y:S01]  /*0370*/  S2R R10, SR_CTAID.Y ;  /* 0x00000000000a7919 */ /* 0x000e620000002600 */
[----:B------:R-:W-:Y:S01]  /*0380*/  LEA.HI R9, R9, R0, RZ, 0x7 ;  /* 0x0000000009097211 */ /* 0x000fe200078f38ff */
[----:B------:R-:W-:Y:S01]  /*0390*/  ULDC UR4, c[0x0][0x154] ;  /* 0x0000550000047ab9 */ /* 0x000fe20000000800 */
[----:B------:R-:W-:Y:S01]  /*03a0*/  SHF.R.S32.HI R15, RZ, 0x1f, R4 ;  /* 0x0000001fff0f7819 */ /* 0x000fe20000011404 */
[----:B------:R-:W-:Y:S01]  /*03b0*/  VIADD R16, R3, 0xffffffff ;  /* 0xffffffff03107836 */ /* 0x000fe20000000000 */
[----:B------:R-:W-:Y:S01]  /*03c0*/  LOP3.LUT R9, R9, 0xffffff80, RZ, 0xc0, !PT ;  /* 0xffffff8009097812 */ /* 0x000fe200078ec0ff */
[----:B------:R-:W2:Y:S01]  /*03d0*/  LDC R14, c[0x0][0x140] ;  /* 0x00005000ff0e7b82 */ /* 0x000ea20000000800 */
[----:B------:R-:W-:Y:S01]  /*03e0*/  LEA.HI R15, R15, R4, RZ, 0x2 ;  /* 0x000000040f0f7211 */ /* 0x000fe200078f10ff */
[----:B------:R-:W-:Y:S01]  /*03f0*/  NOP ;  /* 0x0000000000007918 */ /* 0x000fe20000000000 */
[----:B------:R-:W-:Y:S01]  /*0400*/  NOP ;  /* 0x0000000000007918 */ /* 0x000fe20000000000 */
[----:B------:R-:W-:Y:S01]  /*0410*/  IMAD.IADD R9, R0, 0x1, -R9 ;  /* 0x0000000100097824 */ /* 0x000fe200078e0a09 */
[----:B------:R-:W-:-:S02]  /*0420*/  LOP3.LUT R15, R15, 0x3ffffffc, RZ, 0xc0, !PT ;  /* 0x3ffffffc0f0f7812 */ /* 0x000fc400078ec0ff */
[----:B------:R-:W-:Y:S01]  /*0430*/  ISETP.GE.U32.AND P5, PT, R16, 0x2, PT ;  /* 0x000000021000780c */ /* 0x000fe20003fa6070 */
[----:B------:R-:W3:Y:S01]  /*0440*/  LDC R12, c[0x0][0x144] ;  /* 0x00005100ff0c7b82 */ /* 0x000ee20000000800 */
[----:B------:R-:W-:Y:S01]  /*0450*/  SHF.R.S32.HI R6, RZ, 0x1f, R9 ;  /* 0x0000001fff067819 */ /* 0x000fe20000011409 */
[----:B------:R-:W-:Y:S01]  /*0460*/  IMAD.IADD R15, R4, 0x1, -R15 ;  /* 0x00000001040f7824 */ /* 0x000fe200078e0a0f */
[----:B------:R-:W-:Y:S02]  /*0470*/  LOP3.LUT P2, RZ, R9, 0x7, RZ, 0xc0, !PT ;  /* 0x0000000709ff7812 */ /* 0x000fe4000784c0ff */
[----:B------:R-:W-:Y:S02]  /*0480*/  LEA.HI R6, R6, R9, RZ, 0x3 ;  /* 0x0000000906067211 */ /* 0x000fe400078f18ff */
[----:B-----5:R-:W-:Y:S02]  /*0490*/  ISETP.NE.OR P0, PT, R2, RZ, !P0 ;  /* 0x000000ff0200720c */ /* 0x020fe40004705670 */
[----:B------:R-:W-:-:S02]  /*04a0*/  SHF.R.S32.HI R2, RZ, 0x3, R6 ;  /* 0x00000003ff027819 */ /* 0x000fc40000011406 */
[----:B------:R-:W-:Y:S02]  /*04b0*/  SHF.R.S32.HI R13, RZ, 0x1f, R6 ;  /* 0x0000001fff0d7819 */ /* 0x000fe40000011406 */
[----:B0-----:R-:W-:Y:S02]  /*04c0*/  I2FP.F32.U32 R4, UR8 ;  /* 0x0000000800047c45 */ /* 0x001fe40008201000 */
[----:B------:R-:W-:Y:S02]  /*04d0*/  LEA.HI R13, R13, R2, RZ, 0x2 ;  /* 0x000000020d0d7211 */ /* 0x000fe400078f10ff */
[----:B--2---:R-:W-:Y:S02]  /*04e0*/  ISETP.EQ.U32.AND P3, PT, R14, 0x1, PT ;  /* 0x000000010e00780c */ /* 0x004fe40003f62070 */
[----:B-1----:R-:W-:Y:S01]  /*04f0*/  I2FP.F32.U32 R8, R10 ;  /* 0x0000000a00087245 */ /* 0x002fe20000201000 */
[----:B------:R-:W-:Y:S01]  /*0500*/  VOTEU.ALL UP0, P0 ;  /* 0x00000000003f7886 */ /* 0x000fe20000000000 */
[----:B------:R-:W-:Y:S01]  /*0510*/  LOP3.LUT R13, R13, 0xfffffffc, RZ, 0xc0, !PT ;  /* 0xfffffffc0d0d7812 */ /* 0x000fe200078ec0ff */
[----:B------:R-:W-:-:S02]  /*0520*/  VOTEU.ALL UP1, P0 ;  /* 0x00000000003f7886 */ /* 0x000fc40000020000 */
[----:B------:R-:W-:Y:S01]  /*0530*/  FMUL R8, R8, UR4 ;  /* 0x0000000408087c20 */ /* 0x000fe20008400000 */
[----:B------:R-:W0:Y:S01]  /*0540*/  @!UP0 S2UR UR7, SR_CgaCtaId ;  /* 0x00000000000789c3 */ /* 0x000e220000008800 */
[----:B------:R-:W-:Y:S01]  /*0550*/  IMAD.IADD R6, R2, 0x1, -R13 ;  /* 0x0000000102067824 */ /* 0x000fe200078e0a0d */
[----:B------:R-:W-:Y:S01]  /*0560*/  ULDC UR4, c[0x0][0x150] ;  /* 0x0000540000047ab9 */ /* 0x000fe20000000800 */
[----:B------:R-:W-:Y:S01]  /*0570*/  SHF.R.S32.HI R2, RZ, 0x1f, R5 ;  /* 0x0000001fff027819 */ /* 0x000fe20000011405 */
[----:B------:R-:W-:Y:S01]  /*0580*/  FMUL R4, R4, UR4 ;  /* 0x0000000404047c20 */ /* 0x000fe20008400000 */
[----:B------:R-:W1:Y:S01]  /*0590*/  F2I.U32.TRUNC.NTZ R8, R8 ;  /* 0x0000000800087305 */ /* 0x000e62000020f000 */
[----:B------:R-:W-:Y:S01]  /*05a0*/  IMAD R6, R15, 0x4, R6 ;  /* 0x000000040f067824 */ /* 0x000fe200078e0206 */
[----:B------:R-:W-:Y:S01]  /*05b0*/  LEA.HI R2, R2, R5, RZ, 0x2 ;  /* 0x0000000502027211 */ /* 0x000fe200078f10ff */
[----:B------:R-:W2:Y:S01]  /*05c0*/  LDC R13, c[0x0][0x148] ;  /* 0x00005200ff0d7b82 */ /* 0x000ea20000000800 */
[----:B------:R-:W-:Y:S01]  /*05d0*/  UMOV UR4, 0x20 ;  /* 0x0000002000047882 */ /* 0x000fe20000000000 */
[----:B------:R-:W-:Y:S01]  /*05e0*/  IMAD.SHL.U32 R15, R6, 0x4, RZ ;  /* 0x00000004060f7824 */ /* 0x000fe200078e00ff */
[----:B------:R-:W-:Y:S01]  /*05f0*/  LOP3.LUT R2, R2, 0xfffffffc, RZ, 0xc0, !PT ;  /* 0xfffffffc02027812 */ /* 0x000fe200078ec0ff */
[----:B------:R-:W-:Y:S01]  /*0600*/  @!UP0 UMOV UR6, 0x400 ;  /* 0x0000040000068882 */ /* 0x000fe20000000000 */
[----:B------:R-:W5:Y:S01]  /*0610*/  F2I.U32.TRUNC.NTZ R4, R4 ;  /* 0x0000000400047305 */ /* 0x000f62000020f000 */
[----:B------:R-:W-:-:S04]  /*0620*/  @!UP0 UIADD3 UR4, -UR4, 0x100000, URZ ;  /* 0x0010000004048890 */ /* 0x000fc8000fffe13f */
[----:B------:R-:W-:Y:S02]  /*0630*/  @!UP0 USHF.L.U32 UR5, UR4, 0xb, URZ ;  /* 0x0000000b04058899 */ /* 0x000fe4000800063f */
[----:B------:R-:W-:Y:S01]  /*0640*/  @!UP0 USHF.L.U32 UR4, UR4, 0x1, URZ ;  /* 0x0000000104048899 */ /* 0x000fe2000800063f */
[----:B------:R-:W-:Y:S01]  /*0650*/  LOP3.LUT R6, R6, 0xc, R15, 0x78, !PT ;  /* 0x0000000c06067812 */ /* 0x000fe200078e780f */
[----:B------:R-:W-:Y:S02]  /*0660*/  IMAD.IADD R5, R5, 0x1, -R2 ;  /* 0x0000000105057824 */ /* 0x000fe400078e0a02 */
[----:B-1----:R-:W-:-:S03]  /*0670*/  IMAD.MOV R18, RZ, RZ, -R8 ;  /* 0x000000ffff127224 */ /* 0x002fc600078e0a08 */
[----:B------:R-:W-:Y:S01]  /*0680*/  ISETP.NE.AND P1, PT, R5, 0x3, PT ;  /* 0x000000030500780c */ /* 0x000fe20003f25270 */
[----:B0-----:R-:W-:-:S03]  /*0690*/  @!UP0 ULEA UR6, UR7, UR6, 0x18 ;  /* 0x0000000607068291 */ /* 0x001fc6000f8ec03f */
[----:B------:R-:W-:Y:S01]  /*06a0*/  ISETP.EQ.OR P1, PT, R5, RZ, !P1 ;  /* 0x000000ff0500720c */ /* 0x000fe20004f22670 */
[----:B------:R-:W-:Y:S01]  /*06b0*/  VOTEU.ALL UP0, P0 ;  /* 0x00000000003f7886 */ /* 0x000fe20000000000 */
[----:B------:R-:W-:Y:S01]  /*06c0*/  ISETP.LT.U32.AND P0, PT, R6, 0x2, !P2 ;  /* 0x000000020600780c */ /* 0x000fe20005701070 */
[----:B-----5:R-:W-:Y:S01]  /*06d0*/  IMAD.MOV R15, RZ, RZ, -R4 ;  /* 0x000000ffff0f7224 */ /* 0x020fe200078e0a04 */
[C---:B------:R-:W-:Y:S02]  /*06e0*/  ISETP.EQ.AND P1, PT, R3.reuse, RZ, P1 ;  /* 0x000000ff0300720c */ /* 0x040fe40000f22270 */
[----:B------:R-:W-:Y:S01]  /*06f0*/  ISETP.NE.AND P2, PT, R3, RZ, PT ;  /* 0x000000ff0300720c */ /* 0x000fe20003f45270 */
[----:B--2---:R-:W-:Y:S01]  /*0700*/  IMAD R9, R13, R18, R10 ;  /* 0x000000120d097224 */ /* 0x004fe200078e020a */
[----:B------:R-:W-:Y:S01]  /*0710*/  SEL R4, RZ, 0x1, !P1 ;  /* 0x00000001ff047807 */ /* 0x000fe20004800000 */
[----:B---3--:R-:W-:Y:S01]  /*0720*/  IMAD R12, R12, R15, UR8 ;  /* 0x000000080c0c7e24 */ /* 0x008fe2000f8e020f */
[----:B------:R-:W0:Y:S02]  /*0730*/  FENCE.VIEW.ASYNC.S ;  /* 0x00000000000073c6 */ /* 0x000e240000000000 */
[----:B0-----:R0:W1:Y:S01]  /*0740*/  @!UP0 SYNCS.EXCH.64 URZ, [UR6+0x70], UR4 ;  /* 0x00007004063f85b2 */ /* 0x0010620008000100 */
[----:B------:R-:W-:-:S02]  /*0750*/  ISETP.NE.AND P4, PT, R9, R6, PT ;  /* 0x000000060900720c */ /* 0x000fc40003f85270 */
[----:B------:R-:W-:Y:S02]  /*0760*/  SEL R4, R4, 0x2, P5 ;  /* 0x0000000204047807 */ /* 0x000fe40002800000 */
[----:B------:R-:W-:-:S04]  /*0770*/  ISETP.EQ.OR P4, PT, R12, RZ, !P4 ;  /* 0x000000ff0c00720c */ /* 0x000fc80006782670 */
[----:B------:R-:W-:Y:S01]  /*0780*/  PLOP3.LUT P0, PT, P0, P4, PT, 0x80, 0x0 ;  /* 0x000000000000781c */ /* 0x000fe20000709070 */
[----:B------:R0:W2:Y:S01]  /*0790*/  @!UP1 SYNCS.EXCH.64 URZ, [UR6+0x78], UR4 ;  /* 0x00007804063f95b2 */ /* 0x0000a20008000100 */
[----:B------:R-:W-:Y:S01]  /*07a0*/  NOP ;  /* 0x0000000000007918 */ /* 0x000fe20000000000 */
[----:B------:R-:W-:Y:S10]  /*07b0*/  @!P3 BRA `(.L_x_3) ;  /* 0x000000000008b947 */ /* 0x000ff40003800000 */
[----:B-12-4-:R-:W-:Y:S01]  /*07c0*/  UCGABAR_ARV ;  /* 0x00000000000079c7 */ /* 0x016fe20008000000 */
[----:B------:R-:W-:Y:S05]  /*07d0*/  BRA `(.L_x_4) ;  /* 0x0000000000047947 */ /* 0x000fea0003800000 */
.L_x_3:
[----:B-12-4-:R-:W-:Y:S01]  /*07e0*/  NOP ;  /* 0x0000000000007918 */ /* 0x016fe20000000000 */
.L_x_4:
[----:B------:R-:W1:Y:S01]  /*07f0*/  LDC R2, c[0x0][0x75c] ;  /* 0x0001d700ff027b82 */ /* 0x000e620000000800 */
[----:B------:R-:W-:Y:S01]  /*0800*/  IMAD.MOV.U32 R3, RZ, RZ, RZ ;  /* 0x000000ffff037224 */ /* 0x000fe200078e00ff */
[----:B-1----:R-:W-:Y:S01]  /*0810*/  ISETP.NE.AND P4, PT, R2, 0x1, PT ;  /* 0x000000010200780c */ /* 0x002fe20003f85270 */
[----:B------:R-:W-:-:S12]  /*0820*/  IMAD.U32 R2, RZ, RZ, UR8 ;  /* 0x00000008ff027e24 */ /* 0x000fd8000f8e00ff */
[----:B------:R-:W1:Y:S01]  /*0830*/  @P4 LDC R15, c[0x0][0x10] ;  /* 0x00000400ff0f4b82 */ /* 0x000e620000000800 */
[----:B------:R-:W-:Y:S02]  /*0840*/  @P4 IMAD.MOV.U32 R11, RZ, RZ, RZ ;  /* 0x000000ffff0b4224 */ /* 0x000fe400078e00ff */
[----:B------:R-:W-:-:S05]  /*0850*/  @P4 IMAD.MOV.U32 R17, RZ, RZ, RZ ;  /* 0x000000ffff114224 */ /* 0x000fca00078e00ff */
[----:B------:R-:W2:Y:S01]  /*0860*/  @!P4 LDC R9, c[0x0][0xc] ;  /* 0x00000300ff09cb82 */ /* 0x000ea20000000800 */
[----:B-1----:R-:W-:-:S04]  /*0870*/  @P4 IMAD.WIDE.U32 R14, R15, UR8, R10 ;  /* 0x000000080f0e4c25 */ /* 0x002fc8000f8e000a */
[----:B--2---:R-:W-:-:S04]  /*0880*/  @!P4 IMAD.WIDE.U32 R8, R10, R9, R2 ;  /* 0x000000090a08c225 */ /* 0x004fc800078e0002 */
[----:B------:R-:W-:Y:S02]  /*0890*/  @P4 IMAD.MOV.U32 R2, RZ, RZ, R14 ;  /* 0x000000ffff024224 */ /* 0x000fe400078e000e */
[----:B------:R-:W-:Y:S02]  /*08a0*/  @P4 IMAD.IADD R3, R15, 0x1, R17 ;  /* 0x000000010f034824 */ /* 0x000fe400078e0211 */
[----:B------:R-:W-:Y:S02]  /*08b0*/  @!P4 IMAD.MOV.U32 R2, RZ, RZ, R8 ;  /* 0x000000ffff02c224 */ /* 0x000fe400078e0008 */
[----:B------:R-:W-:Y:S01]  /*08c0*/  @!P4 IMAD.MOV.U32 R3, RZ, RZ, R9 ;  /* 0x000000ffff03c224 */ /* 0x000fe200078e0009 */
[----:B------:R-:W-:Y:S06]  /*08d0*/  @!P3 BRA `(.L_x_5) ;  /* 0x00000000000cb947 */ /* 0x000fec0003800000 */
[----:B------:R-:W-:Y:S01]  /*08e0*/  UCGABAR_WAIT ;  /* 0x0000000000007dc7 */ /* 0x000fe20008000000 */
[----:B------:R-:W-:Y:S01]  /*08f0*/  CCTL.IVALL ;  /* 0x00000000ff00798f */ /* 0x000fe20002000000 */
[----:B------:R-:W-:Y:S05]  /*0900*/  BRA `(.L_x_6) ;  /* 0x0000000000047947 */ /* 0x000fea0003800000 */
.L_x_5:
[----:B------:R-:W-:Y:S06]  /*0910*/  BAR.SYNC.DEFER_BLOCKING 0x0 ;  /* 0x0000000000007b1d */ /* 0x000fec0000010000 */
.L_x_6:
[----:B------:R-:W-:Y:S05]  /*0920*/  @!P2 BRA `(.L_x_7) ;  /* 0x0000009c008ca947 */ /* 0x000fea0003800000 */
[----:B------:R-:W-:-:S13]  /*0930*/  ISETP.GT.U32.AND P1, PT, R16, 0x1, PT ;  /* 0x000000011000780c */ /* 0x000fda0003f24070 */
[----:B0-----:R-:W-:Y:S05]  /*0940*/  @P1 EXIT ;  /* 0x000000000000194d */ /* 0x001fea0003800000 */
[----:B------:R-:W-:Y:S01]  /*0950*/  ULDC.64 UR4, c[0x0][0x750] ;  /* 0x0001d40000047ab9 */ /* 0x000fe20000000a00 */
[----:B------:R-:W-:Y:S01]  /*0960*/  PRMT R14, RZ, 0x7610, R14 ;  /* 0x00007610ff0e7816 */ /* 0x000fe2000000000e */
[----:B------:R-:W-:Y:S01]  /*0970*/  IMAD.MOV.U32 R9, RZ, RZ, -0x1 ;  /* 0xffffffffff097424 */ /* 0x000fe200078e00ff */
[----:B------:R-:W-:Y:S01]  /*0980*/  ISETP.GE.U32.AND P1, PT, R2, UR4, PT ;  /* 0x0000000402007c0c */ /* 0x000fe2000bf26070 */
[----:B------:R-:W-:Y:S02]  /*0990*/  IMAD.MOV.U32 R8, RZ, RZ, -0x1 ;  /* 0xffffffffff087424 */ /* 0x000fe400078e00ff */
[----:B------:R-:W-:Y:S01]  /*09a0*/  IMAD.MOV.U32 R5, RZ, RZ, -0x1 ;  /* 0xffffffffff057424 */ /* 0x000fe200078e00ff */
[----:B------:R-:W-:-:S13]  /*09b0*/  ISETP.GE.U32.AND.EX P1, PT, R3, UR5, PT, P1 ;  /* 0x0000000503007c0c */ /* 0x000fda000bf26110 */
[----:B------:R-:W-:Y:S05]  /*09c0*/  @P1 BRA `(.L_x_8) ;  /* 0x0000000400281947 */ /* 0x000fea0003800000 */
[----:B------:R-:W0:Y:S01]  /*09d0*/  LDC.64 R20, c[0x0][0x728] ;  /* 0x0001ca00ff147b82 */ /* 0x000e220000000a00 */
[----:B------:R-:W-:Y:S02]  /*09e0*/  IMAD.MOV.U32 R8, RZ, RZ, R2 ;  /* 0x000000ffff087224 */ /* 0x000fe400078e0002 */
[----:B------:R-:W-:-:S05]  /*09f0*/  IMAD.MOV.U32 R9, RZ, RZ, R3 ;  /* 0x000000ffff097224 */ /* 0x000fca00078e0003 */
[----:B------:R-:W1:Y:S08]  /*0a00*/  LDC R22, c[0x0][0x730] ;  /* 0x0001cc00ff167b82 */ /* 0x000e700000000800 */
[----:B------:R-:W2:Y:S01]  /*0a10*/  LDC.64 R24, c[0x0][0x720] ;  /* 0x0001c800ff187b82 */ /* 0x000ea20000000a00 */
[----:B0-----:R-:W-:-:S04]  /*0a20*/  ISETP.NE.U32.AND P1, PT, R20, RZ, PT ;  /* 0x000000ff1400720c */ /* 0x001fc80003f25070 */
[----:B------:R-:W-:-:S13]  /*0a30*/  ISETP.NE.AND.EX P1, PT, R21, RZ, PT, P1 ;  /* 0x000000ff1500720c */ /* 0x000fda0003f25310 */
[----:B-12---:R-:W-:Y:S05]  /*0a40*/  @!P1 BRA `(.L_x_9) ;  /* 0x0000000000289947 */ /* 0x006fea0003800000 */
[----:B------:R-:W0:Y:S02]  /*0a50*/  LDC R5, c[0x0][0x734] ;  /* 0x0001cd00ff057b82 */ /* 0x000e240000000800 */
[----:B0-----:R-:W-:-:S05]  /*0a60*/  IADD3 R5, P1, R2, R5, RZ ;  /* 0x0000000502057210 */ /* 0x001fca0007f3e0ff */
[----:B------:R-:W-:-:S04]  /*0a70*/  IMAD.X R19, RZ, RZ, R3, P1 ;  /* 0x000000ffff137224 */ /* 0x000fc800008e0603 */
[----:B------:R-:W-:-:S04]  /*0a80*/  IMAD.WIDE.U32 R8, R19, R20, RZ ;  /* 0x0000001413087225 */ /* 0x000fc800078e00ff */
[----:B------:R-:W-:-:S04]  /*0a90*/  IMAD.WIDE.U32 R14, P1, R5, R21, R8 ;  /* 0x00000015050e7225 */ /* 0x000fc80007820008 */
[----:B------:R-:W-:-:S04]  /*0aa0*/  IMAD.WIDE.U32 R8, R5, R20, RZ ;  /* 0x0000001405087225 */ /* 0x000fc800078e00ff */
[----:B------:R-:W-:Y:S01]  /*0ab0*/  IMAD.X R17, RZ, RZ, RZ, P1 ;  /* 0x000000ffff117224 */ /* 0x000fe200008e06ff */
[----:B------:R-:W-:Y:S01]  /*0ac0*/  IADD3 RZ, P1, R9, R14, RZ ;  /* 0x0000000e09ff7210 */ /* 0x000fe20007f3e0ff */
[----:B------:R-:W-:-:S04]  /*0ad0*/  IMAD.MOV.U32 R16, RZ, RZ, R15 ;  /* 0x000000ffff107224 */ /* 0x000fc800078e000f */
[----:B------:R-:W-:-:S08]  /*0ae0*/  IMAD.WIDE.U32.X R8, R19, R21, R16, P1 ;  /* 0x0000001513087225 */ /* 0x000fd000008e0410 */
.L_x_9:
[-CC-:B------:R-:W-:Y:S01]  /*0af0*/  SHF.R.U64 R27, R8, R22.reuse, R9.reuse ;  /* 0x00000016081b7219 */ /* 0x180fe20000001209 */
[----:B------:R-:W0:Y:S01]  /*0b00*/  LDC R16, c[0x0][0x718] ;  /* 0x0001c600ff107b82 */ /* 0x000e220000000800 */
[----:B------:R-:W-:Y:S01]  /*0b10*/  SHF.R.U32.HI R5, RZ, R22, R9 ;  /* 0x00000016ff057219 */ /* 0x000fe20000011609 */
[----:B------:R-:W-:Y:S01]  /*0b20*/  IMAD R29, R13, R18, R10 ;  /* 0x000000120d1d7224 */ /* 0x000fe200078e020a */
[----:B------:R-:W-:-:S05]  /*0b30*/  IADD3 R11, P1, RZ, -R27, RZ ;  /* 0x8000001bff0b7210 */ /* 0x000fca0007f3e0ff */
[----:B------:R-:W1:Y:S01]  /*0b40*/  LDC.64 R22, c[0x0][0x740] ;  /* 0x0001d000ff167b82 */ /* 0x000e620000000a00 */
[----:B------:R-:W-:Y:S02]  /*0b50*/  IMAD.X R5, RZ, RZ, ~R5, P1 ;  /* 0x000000ffff057224 */ /* 0x000fe400008e0e05 */
[----:B------:R-:W-:-:S04]  /*0b60*/  IMAD.WIDE.U32 R8, R11, R24, R2 ;  /* 0x000000180b087225 */ /* 0x000fc800078e0002 */
[----:B------:R-:W-:Y:S01]  /*0b70*/  IMAD R14, R5, R24, RZ ;  /* 0x00000018050e7224 */ /* 0x000fe200078e02ff */
[----:B------:R-:W2:Y:S03]  /*0b80*/  LDC R15, c[0x0][0x708] ;  /* 0x0001c200ff0f7b82 */ /* 0x000ea60000000800 */
[----:B------:R-:W-:Y:S02]  /*0b90*/  IMAD R5, R11, R25, R14 ;  /* 0x000000190b057224 */ /* 0x000fe400078e020e */
[----:B------:R-:W-:Y:S02]  /*0ba0*/  IMAD.MOV.U32 R14, RZ, RZ, -0x1 ;  /* 0xffffffffff0e7424 */ /* 0x000fe400078e00ff */
[----:B------:R-:W-:Y:S01]  /*0bb0*/  IMAD.IADD R5, R9, 0x1, R5 ;  /* 0x0000000109057824 */ /* 0x000fe200078e0205 */
[----:B------:R-:W3:Y:S04]  /*0bc0*/  LDC R21, c[0x0][0x758] ;  /* 0x0001d600ff157b82 */ /* 0x000ee80000000800 */
[----:B0-----:R-:W-:-:S02]  /*0bd0*/  SHF.R.U64 R19, R8, R16, R5 ;  /* 0x0000001008137219 */ /* 0x001fc40000001205 */
[----:B------:R-:W-:Y:S01]  /*0be0*/  SHF.R.U32.HI R8, RZ, R16, R5 ;  /* 0x00000010ff087219 */ /* 0x000fe20000011605 */
[----:B------:R-:W-:Y:S01]  /*0bf0*/  IMAD.MOV.U32 R16, RZ, RZ, 0x1 ;  /* 0x00000001ff107424 */ /* 0x000fe200078e00ff */
[----:B------:R-:W0:Y:S01]  /*0c00*/  LDC R20, c[0x0][0x700] ;  /* 0x0001c000ff147b82 */ /* 0x000e220000000800 */
[----:B-1----:R-:W-:-:S04]  /*0c10*/  ISETP.NE.U32.AND P1, PT, R22, RZ, PT ;  /* 0x000000ff1600720c */ /* 0x002fc80003f25070 */
[----:B------:R-:W-:-:S03]  /*0c20*/  ISETP.NE.AND.EX P1, PT, R23, RZ, PT, P1 ;  /* 0x000000ff1700720c */ /* 0x000fc60003f25310 */
[----:B------:R-:W1:Y:S01]  /*0c30*/  LDC R24, c[0x0][0x748] ;  /* 0x0001d200ff187b82 */ /* 0x000e620000000800 */
[-CC-:B--2---:R-:W-:Y:S02]  /*0c40*/  SHF.R.U64 R28, R19, R15.reuse, R8.reuse ;  /* 0x0000000f131c7219 */ /* 0x184fe40000001208 */
[----:B------:R-:W-:-:S05]  /*0c50*/  SHF.R.U32.HI R8, RZ, R15, R8 ;  /* 0x0000000fff087219 */ /* 0x000fca0000011608 */
[----:B------:R-:W2:Y:S01]  /*0c60*/  LDC R26, c[0x0][0x738] ;  /* 0x0001ce00ff1a7b82 */ /* 0x000ea20000000800 */
[-CC-:B---3--:R-:W-:Y:S02]  /*0c70*/  SHF.R.U64 R18, R28, R21.reuse, R8.reuse ;  /* 0x000000151c127219 */ /* 0x188fe40000001208 */
[-C--:B------:R-:W-:Y:S02]  /*0c80*/  SHF.L.U32 R5, R14, R21.reuse, RZ ;  /* 0x000000150e057219 */ /* 0x080fe400000006ff */
[----:B------:R-:W-:Y:S01]  /*0c90*/  SHF.R.U32.HI R9, RZ, R21, R8 ;  /* 0x00000015ff097219 */ /* 0x000fe20000011608 */
[----:B------:R-:W-:Y:S01]  /*0ca0*/  IMAD.MOV.U32 R8, RZ, RZ, R18 ;  /* 0x000000ffff087224 */ /* 0x000fe200078e0012 */
[----:B------:R-:W-:Y:S01]  /*0cb0*/  LOP3.LUT R13, RZ, R5, RZ, 0x33, !PT ;  /* 0x00000005ff0d7212 */ /* 0x000fe200078e33ff */
[----:B------:R-:W3:Y:S01]  /*0cc0*/  LDC R25, c[0x0][0x710] ;  /* 0x0001c400ff197b82 */ /* 0x000ee20000000800 */
[----:B------:R-:W-:Y:S05]  /*0cd0*/  @!P1 BRA `(.L_x_10) ;  /* 0x0000000000289947 */ /* 0x000fea0003800000 */
[----:B------:R-:W4:Y:S02]  /*0ce0*/  LDC R5, c[0x0][0x74c] ;  /* 0x0001d300ff057b82 */ /* 0x000f240000000800 */
[----:B----4-:R-:W-:-:S05]  /*0cf0*/  IADD3 R5, P1, R18, R5, RZ ;  /* 0x0000000512057210 */ /* 0x010fca0007f3e0ff */
        /* <DEDUP_REMOVED lines=8> */
.L_x_10:
[----:B-1----:R-:W-:Y:S01]  /*0d80*/  SHF.R.U64 R9, R8, R24, R9 ;  /* 0x0000001808097219 */ /* 0x002fe20000001209 */
[----:B0-----:R-:W-:Y:S01]  /*0d90*/  VIADD R10, R20, 0xffffffff ;  /* 0xffffffff140a7836 */ /* 0x001fe20000000000 */
[----:B------:R-:W-:Y:S01]  /*0da0*/  SHF.L.U32 R5, R16, R21, RZ ;  /* 0x0000001510057219 */ /* 0x000fe200000006ff */
[----:B------:R-:W-:Y:S01]  /*0db0*/  IMAD.MOV.U32 R14, RZ, RZ, 0x1 ;  /* 0x00000001ff0e7424 */ /* 0x000fe200078e00ff */
[----:B------:R-:W-:Y:S01]  /*0dc0*/  LOP3.LUT R8, R28, R13, RZ, 0xc0, !PT ;  /* 0x0000000d1c087212 */ /* 0x000fe200078ec0ff */
[----:B------:R-:W-:Y:S01]  /*0dd0*/  IMAD.MOV R11, RZ, RZ, -R9 ;  /* 0x000000ffff0b7224 */ /* 0x000fe200078e0a09 */
[----:B------:R-:W-:Y:S02]  /*0de0*/  SEL R12, R12, R29, !P4 ;  /* 0x0000001d0c0c7207 */ /* 0x000fe40006000000 */
[----:B------:R-:W-:Y:S01]  /*0df0*/  LOP3.LUT R10, R19, R10, RZ, 0xc0, !PT ;  /* 0x0000000a130a7212 */ /* 0x000fe200078ec0ff */
[----:B------:R-:W-:Y:S02]  /*0e00*/  IMAD R9, R5, R9, R8 ;  /* 0x0000000905097224 */ /* 0x000fe400078e0208 */
[----:B--2---:R-:W-:-:S02]  /*0e10*/  IMAD R5, R11, R26, R18 ;  /* 0x0000001a0b057224 */ /* 0x004fc400078e0212 */
[----:B---3--:R-:W-:Y:S02]  /*0e20*/  IMAD R12, R9, R25, R12 ;  /* 0x00000019090c7224 */ /* 0x008fe400078e020c */
[----:B------:R-:W-:-:S05]  /*0e30*/  IMAD R5, R5, R20, R10 ;  /* 0x0000001405057224 */ /* 0x000fca00078e020a */
[----:B------:R-:W-:Y:S02]  /*0e40*/  SEL R8, R5, R12, !P4 ;  /* 0x0000000c05087207 */ /* 0x000fe40006000000 */
[----:B------:R-:W-:Y:S01]  /*0e50*/  SEL R9, R12, R5, !P4 ;  /* 0x000000050c097207 */ /* 0x000fe20006000000 */
[----:B------:R-:W-:-:S07]  /*0e60*/  IMAD.MOV.U32 R5, RZ, RZ, R27 ;  /* 0x000000ffff057224 */ /* 0x000fce00078e001b */
.L_x_8:
[----:B------:R-:W-:-:S08]  /*0e70*/  NOP ;  /* 0x0000000000007918 */ /* 0x000fd00000000000 */
[----:B------:R-:W0:Y:S02]  /*0e80*/  USETMAXREG.TRY_ALLOC.CTAPOOL UP0, 0xe8 ;  /* 0x000000e8000079c8 */ /* 0x000e240008000600 */
[----:B0-----:R-:W-:-:S13]  /*0e90*/  PLOP3.LUT P1, PT, PT, PT, UP0, 0x80, 0x0 ;  /* 0x000000000000781c */ /* 0x001fda0003f2f008 */
[----:B------:R-:W-:Y:S05]  /*0ea0*/  @!P1 BRA `(.L_x_8) ;  /* 0xfffffffc00f09947 */ /* 0x000fea000383ffff */
[----:B------:R-:W-:Y:S01]  /*0eb0*/  ULDC.64 UR4, c[0x0][0x698] ;  /* 0x0001a60000047ab9 */ /* 0x000fe20000000a00 */
[----:B------:R-:W-:Y:S01]  /*0ec0*/  ULDC.64 UR14, c[0x0][0x208] ;  /* 0x00008200000e7ab9 */ /* 0x000fe20000000a00 */
[----:B------:R-:W-:-:S04]  /*0ed0*/  ISETP.NE.U32.AND P1, PT, RZ, UR4, PT ;  /* 0x00000004ff007c0c */ /* 0x000fc8000bf25070 */
[----:B------:R-:W-:-:S13]  /*0ee0*/  ISETP.NE.AND.EX P1, PT, RZ, UR5, PT, P1 ;  /* 0x00000005ff007c0c */ /* 0x000fda000bf25310 */
[----:B------:R-:W-:Y:S05]  /*0ef0*/  @!P1 BRA `(.L_x_11) ;  /* 0x00000000001c9947 */ /* 0x000fea0003800000 */
[----:B------:R-:W0:Y:S02]  /*0f00*/  LDC.64 R10, c[0x0][0x698] ;  /* 0x0001a600ff0a7b82 */ /* 0x000e240000000a00 */
[----:B0-----:R-:W2:Y:S02]  /*0f10*/  LDG.E.64 R10, desc[UR14][R10.64] ;  /* 0x0000000e0a0a7981 */ /* 0x001ea4000c1e1b00 */
[----:B--2---:R-:W-:-:S04]  /*0f20*/  ISETP.NE.U32.AND P1, PT, R10, RZ, PT ;  /* 0x000000ff0a00720c */ /* 0x004fc80003f25070 */
[----:B------:R-:W-:-:S13]  /*0f30*/  ISETP.NE.AND.EX P1, PT, R11, RZ, PT, P1 ;  /* 0x000000ff0b00720c */ /* 0x000fda0003f25310 */
[----:B------:R-:W-:Y:S05]  /*0f40*/  @!P1 BRA `(.L_x_11) ;  /* 0x0000000000089947 */ /* 0x000fea0003800000 */
[----:B------:R0:W5:Y:S01]  /*0f50*/  LD.E R16, desc[UR14][R10.64] ;  /* 0x0000000e0a107980 */ /* 0x000162000c101900 */
[----:B------:R-:W-:Y:S05]  /*0f60*/  BRA `(.L_x_12) ;  /* 0x0000000000207947 */ /* 0x000fea0003800000 */
.L_x_11:
[----:B------:R-:W-:Y:S02]  /*0f70*/  ULDC.64 UR4, c[0x0][0x688] ;  /* 0x0001a20000047ab9 */ /* 0x000fe40000000a00 */
[----:B------:R-:W-:-:S04]  /*0f80*/  ISETP.NE.U32.AND P1, PT, RZ, UR4, PT ;  /* 0x00000004ff007c0c */ /* 0x000fc8000bf25070 */
[----:B------:R-:W-:-:S13]  /*0f90*/  ISETP.NE.AND.EX P1, PT, RZ, UR5, PT, P1 ;  /* 0x00000005ff007c0c */ /* 0x000fda000bf25310 */
[----:B------:R-:W-:Y:S05]  /*0fa0*/  @!P1 BRA `(.L_x_13) ;  /* 0x00000000000c9947 */ /* 0x000fea0003800000 */
[----:B------:R-:W0:Y:S02]  /*0fb0*/  LDC.64 R16, c[0x0][0x688] ;  /* 0x0001a200ff107b82 */ /* 0x000e240000000a00 */
[----:B0-----:R1:W5:Y:S01]  /*0fc0*/  LDG.E R16, desc[UR14][R16.64] ;  /* 0x0000000e10107981 */ /* 0x001362000c1e1900 */
[----:B------:R-:W-:Y:S05]  /*0fd0*/  BRA `(.L_x_12) ;  /* 0x0000000000047947 */ /* 0x000fea0003800000 */
.L_x_13:
[----:B------:R-:W2:Y:S02]  /*0fe0*/  LDC R16, c[0x0][0x680] ;  /* 0x0001a000ff107b82 */ /* 0x000ea40000000800 */
.L_x_12:
[----:B------:R-:W-:Y:S02]  /*0ff0*/  ULDC.64 UR4, c[0x0][0x6a0] ;  /* 0x0001a80000047ab9 */ /* 0x000fe40000000a00 */
[----:B------:R-:W-:-:S04]  /*1000*/  ISETP.NE.U32.AND P1, PT, RZ, UR4, PT ;  /* 0x00000004ff007c0c */ /* 0x000fc8000bf25070 */
[----:B------:R-:W-:-:S13]  /*1010*/  ISETP.NE.AND.EX P1, PT, RZ, UR5, PT, P1 ;  /* 0x00000005ff007c0c */ /* 0x000fda000bf25310 */
[----:B------:R-:W-:Y:S05]  /*1020*/  @!P1 BRA `(.L_x_14) ;  /* 0x00000000001c9947 */ /* 0x000fea0003800000 */
[----:B0-----:R-:W0:Y:S02]  /*1030*/  LDC.64 R10, c[0x0][0x6a0] ;  /* 0x0001a800ff0a7b82 */ /* 0x001e240000000a00 */
[----:B0-----:R-:W3:Y:S02]  /*1040*/  LDG.E.64 R10, desc[UR14][R10.64] ;  /* 0x0000000e0a0a7981 */ /* 0x001ee4000c1e1b00 */
[----:B---3--:R-:W-:-:S04]  /*1050*/  ISETP.NE.U32.AND P1, PT, R10, RZ, PT ;  /* 0x000000ff0a00720c */ /* 0x008fc80003f25070 */
[----:B------:R-:W-:-:S13]  /*1060*/  ISETP.NE.AND.EX P1, PT, R11, RZ, PT, P1 ;  /* 0x000000ff0b00720c */ /* 0x000fda0003f25310 */
[----:B------:R-:W-:Y:S05]  /*1070*/  @!P1 BRA `(.L_x_14) ;  /* 0x0000000000089947 */ /* 0x000fea0003800000 */
[----:B------:R0:W5:Y:S01]  /*1080*/  LD.E R15, desc[UR14][R10.64] ;  /* 0x0000000e0a0f7980 */ /* 0x000162000c101900 */
[----:B------:R-:W-:Y:S05]  /*1090*/  BRA `(.L_x_15) ;  /* 0x0000000000207947 */ /* 0x000fea0003800000 */
.L_x_14:
[----:B------:R-:W-:Y:S02]  /*10a0*/  ULDC.64 UR4, c[0x0][0x690] ;  /* 0x0001a40000047ab9 */ /* 0x000fe40000000a00 */
[----:B------:R-:W-:-:S04]  /*10b0*/  ISETP.NE.U32.AND P1, PT, RZ, UR4, PT ;  /* 0x00000004ff007c0c */ /* 0x000fc8000bf25070 */
[----:B------:R-:W-:-:S13]  /*10c0*/  ISETP.NE.AND.EX P1, PT, RZ, UR5, PT, P1 ;  /* 0x00000005ff007c0c */ /* 0x000fda000bf25310 */
[----:B------:R-:W-:Y:S05]  /*10d0*/  @!P1 BRA `(.L_x_16) ;  /* 0x00000000000c9947 */ /* 0x000fea0003800000 */
[----:B0-----:R-:W0:Y:S02]  /*10e0*/  LDC.64 R10, c[0x0][0x690] ;  /* 0x0001a400ff0a7b82 */ /* 0x001e240000000a00 */
[----:B0-----:R3:W5:Y:S01]  /*10f0*/  LDG.E R15, desc[UR14][R10.64] ;  /* 0x0000000e0a0f7981 */ /* 0x001762000c1e1900 */
[----:B------:R-:W-:Y:S05]  /*1100*/  BRA `(.L_x_15) ;  /* 0x0000000000047947 */ /* 0x000fea0003800000 */
.L_x_16:
[----:B------:R-:W4:Y:S02]  /*1110*/  LDC R15, c[0x0][0x684] ;  /* 0x0001a100ff0f7b82 */ /* 0x000f240000000800 */
.L_x_15:
[----:B------:R-:W-:-:S13]  /*1120*/  LOP3.LUT P1, RZ, R14, 0xff, RZ, 0xc0, !PT ;  /* 0x000000ff0eff7812 */ /* 0x000fda000782c0ff */
[----:B------:R-:W-:Y:S05]  /*1130*/  @!P1 EXIT ;  /* 0x000000000000994d */ /* 0x000fea0003800000 */
[----:B------:R-:W-:Y:S01]  /*1140*/  ULDC UR4, c[0x0][0x28c] ;  /* 0x0000a30000047ab9 */ /* 0x000fe20000000800 */
[----:B------:R-:W-:Y:S01]  /*1150*/  LOP3.LUT R14, R4, 0x1, RZ, 0xfc, !PT ;  /* 0x00000001040e7812 */ /* 0x000fe200078efcff */
[----:B------:R-:W-:-:S04]  /*1160*/  UIADD3 UR4, UR4, 0x3f, URZ ;  /* 0x0000003f04047890 */ /* 0x000fc8000fffe03f */
[----:B------:R-:W-:-:S04]  /*1170*/  USHF.R.S32.HI UR5, URZ, 0x1f, UR4 ;  /* 0x0000001f3f057899 */ /* 0x000fc80008011404 */
[----:B------:R-:W-:-:S03]  /*1180*/  ULEA.HI UR5, UR5, UR4, URZ, 0x6 ;  /* 0x0000000405057291 */ /* 0x000fc6000f8f303f */
[----:B------:R-:W-:Y:S01]  /*1190*/  UMOV UR4, URZ ;  /* 0x0000003f00047c82 */ /* 0x000fe20008000000 */
[----:B------:R-:W-:-:S03]  /*11a0*/  USHF.R.S32.HI UR6, URZ, 0x6, UR5 ;  /* 0x000000063f067899 */ /* 0x000fc60008011405 */
[----:B------:R-:W-:-:S09]  /*11b0*/  UMOV UR5, URZ ;  /* 0x0000003f00057c82 */ /* 0x000fd20008000000 */
.L_x_281:
[----:B0--3--:R-:W-:Y:S02]  /*11c0*/  LOP3.LUT R10, R0, 0x80, RZ, 0xc0, !PT ;  /* 0x00000080000a7812 */ /* 0x009fe400078ec0ff */
[----:B------:R-:W-:Y:S02]  /*11d0*/  CS2R R86, SRZ ;  /* 0x0000000000567805 */ /* 0x000fe4000001ff00 */
[----:B------:R-:W-:Y:S02]  /*11e0*/  CS2R R88, SRZ ;  /* 0x0000000000587805 */ /* 0x000fe4000001ff00 */
[----:B------:R-:W-:Y:S02]  /*11f0*/  CS2R R90, SRZ ;  /* 0x00000000005a7805 */ /* 0x000fe4000001ff00 */
[----:B------:R-:W-:Y:S02]  /*1200*/  SHF.R.U32.HI R11, RZ, 0x7, R10 ;  /* 0x00000007ff0b7819 */ /* 0x000fe4000001160a */
[----:B--2---:R-:W-:-:S02]  /*1210*/  CS2R R92, SRZ ;  /* 0x00000000005c7805 */ /* 0x004fc4000001ff00 */
[----:B------:R-:W-:Y:S02]  /*1220*/  VIMNMX R10, RZ, UR6, PT ;  /* 0x00000006ff0a7c48 */ /* 0x000fe4000bfe0100 */
[----:B------:R-:W-:Y:S02]  /*1230*/  CS2R R94, SRZ ;  /* 0x00000000005e7805 */ /* 0x000fe4000001ff00 */
[----:B------:R-:W-:Y:S02]  /*1240*/  CS2R R96, SRZ ;  /* 0x0000000000607805 */ /* 0x000fe4000001ff00 */
[----:B------:R-:W-:Y:S01]  /*1250*/  CS2R R98, SRZ ;  /* 0x0000000000627805 */ /* 0x000fe2000001ff00 */
[----:B------:R-:W0:Y:S01]  /*1260*/  SHFL.IDX PT, R11, R11, RZ, 0x1f ;  /* 0x00001fff0b0b7589 */ /* 0x000e2200000e0000 */
[----:B------:R-:W-:Y:S02]  /*1270*/  IADD3 R10, -R10, UR6, RZ ;  /* 0x000000060a0a7c10 */ /* 0x000fe4000fffe1ff */
[----:B----4-:R-:W-:-:S02]  /*1280*/  CS2R R100, SRZ ;  /* 0x0000000000647805 */ /* 0x010fc4000001ff00 */
[----:B------:R-:W-:Y:S02]  /*1290*/  CS2R R102, SRZ ;  /* 0x0000000000667805 */ /* 0x000fe4000001ff00 */
[----:B------:R-:W-:Y:S02]  /*12a0*/  CS2R R104, SRZ ;  /* 0x0000000000687805 */ /* 0x000fe4000001ff00 */
[----:B------:R-:W-:Y:S02]  /*12b0*/  ISETP.GE.AND P1, PT, R10, 0x1, PT ;  /* 0x000000010a00780c */ /* 0x000fe40003f26270 */
[----:B------:R-:W-:Y:S02]  /*12c0*/  CS2R R106, SRZ ;  /* 0x00000000006a7805 */ /* 0x000fe4000001ff00 */
[----:B------:R-:W-:Y:S02]  /*12d0*/  CS2R R108, SRZ ;  /* 0x00000000006c7805 */ /* 0x000fe4000001ff00 */
[----:B------:R-:W-:-:S02]  /*12e0*/  CS2R R110, SRZ ;  /* 0x00000000006e7805 */ /* 0x000fc4000001ff00 */
[----:B------:R-:W-:Y:S02]  /*12f0*/  CS2R R112, SRZ ;  /* 0x0000000000707805 */ /* 0x000fe4000001ff00 */
[----:B------:R-:W-:Y:S02]  /*1300*/  CS2R R114, SRZ ;  /* 0x0000000000727805 */ /* 0x000fe4000001ff00 */
[----:B------:R-:W-:Y:S02]  /*1310*/  CS2R R116, SRZ ;  /* 0x0000000000747805 */ /* 0x000fe4000001ff00 */
        /* <DEDUP_REMOVED lines=12> */
[----:B0-----:R-:W-:Y:S02]  /*13e0*/  R2UR UR7, R11 ;  /* 0x000000000b0772ca */ /* 0x001fe400000e0000 */
        /* <DEDUP_REMOVED lines=35> */
[----:B------:R-:W-:Y:S01]  /*1620*/  CS2R R84, SRZ ;  /* 0x0000000000547805 */ /* 0x000fe2000001ff00 */
[----:B------:R-:W-:Y:S06]  /*1630*/  @!P1 BRA `(.L_x_17) ;  /* 0x0000000400549947 */ /* 0x000fec0003800000 */
[----:B------:R-:W0:Y:S01]  /*1640*/  S2UR UR10, SR_CgaCtaId ;  /* 0x00000000000a79c3 */ /* 0x000e220000008800 */
[----:B------:R-:W-:Y:S01]  /*1650*/  ULEA.HI UR8, UR7, UR7, URZ, 0x1 ;  /* 0x0000000707087291 */ /* 0x000fe2000f8f083f */
[----:B------:R-:W-:Y:S01]  /*1660*/  IMAD.U32 R19, RZ, RZ, UR4 ;  /* 0x00000004ff137e24 */ /* 0x000fe2000f8e00ff */
[----:B------:R-:W-:Y:S01]  /*1670*/  UMOV UR9, 0x400 ;  /* 0x0000040000097882 */ /* 0x000fe20000000000 */
[----:B------:R-:W-:Y:S01]  /*1680*/  IMAD.U32 R11, RZ, RZ, UR5 ;  /* 0x00000005ff0b7e24 */ /* 0x000fe2000f8e00ff */
[----:B------:R-:W-:Y:S02]  /*1690*/  ULOP3.LUT UR8, UR8, 0xffffe, URZ, 0xc0, !UPT ;  /* 0x000ffffe08087892 */ /* 0x000fe4000f8ec03f */
[----:B------:R-:W-:Y:S02]  /*16a0*/  UPLOP3.LUT UP0, UPT, UPT, UPT, UPT, 0x40, 0x0 ;  /* 0x000000000000789c */ /* 0x000fe40003f0e870 */
[----:B------:R-:W-:Y:S01]  /*16b0*/  UIADD3 UR8, UR7, -UR8, URZ ;  /* 0x8000000807087290 */ /* 0x000fe2000fffe03f */
[----:B------:R-:W-:Y:S01]  /*16c0*/  UMOV UR12, UR5 ;  /* 0x00000005000c7c82 */ /* 0x000fe20008000000 */
[----:B0-----:R-:W-:-:S04]  /*16d0*/  ULEA UR9, UR10, UR9, 0x18 ;  /* 0x000000090a097291 */ /* 0x001fc8000f8ec03f */
[----:B------:R-:W-:-:S04]  /*16e0*/  ULEA UR8, UR8, UR9, 0xc ;  /* 0x0000000908087291 */ /* 0x000fc8000f8e603f */
[----:B------:R-:W-:-:S04]  /*16f0*/  UIADD3 UR8, UR8, 0x180, URZ ;  /* 0x0000018008087890 */ /* 0x000fc8000fffe03f */
[----:B------:R-:W-:-:S04]  /*1700*/  USHF.R.U32.HI UR8, URZ, 0x4, UR8 ;  /* 0x000000043f087899 */ /* 0x000fc80008011608 */
[----:B------:R-:W-:-:S12]  /*1710*/  ULOP3.LUT UR7, UR8, 0x3fff, URZ, 0xc0, !UPT ;  /* 0x00003fff08077892 */ /* 0x000fd8000f8ec03f */
.L_x_24:
[----:B------:R-:W-:-:S13]  /*1720*/  ISETP.NE.AND P2, PT, R14, 0x3, PT ;  /* 0x000000030e00780c */ /* 0x000fda0003f45270 */
[----:B01----:R-:W-:Y:S05]  /*1730*/  @!P2 BRA `(.L_x_18) ;  /* 0x000000000004a947 */ /* 0x003fea0003800000 */
[----:B------:R-:W-:Y:S01]  /*1740*/  BPT.TRAP 0x1 ;  /* 0x000000040000795c */ /* 0x000fe20000300000 */
.L_x_18:
[----:B------:R-:W0:Y:S01]  /*1750*/  S2UR UR9, SR_CgaCtaId ;  /* 0x00000000000979c3 */ /* 0x000e220000008800 */
[----:B------:R-:W-:Y:S01]  /*1760*/  UMOV UR8, 0x400 ;  /* 0x0000040000087882 */ /* 0x000fe20000000000 */
[----:B------:R-:W-:Y:S01]  /*1770*/  SHF.L.U32 R18, R19, 0x1f, RZ ;  /* 0x0000001f13127819 */ /* 0x000fe200000006ff */
[----:B0-----:R-:W-:-:S04]  /*1780*/  ULEA UR17, UR9, UR8, 0x18 ;  /* 0x0000000809117291 */ /* 0x001fc8000f8ec03f */
[----:B------:R-:W-:-:S09]  /*1790*/  ULEA UR8, UR12, UR17, 0x3 ;  /* 0x000000110c087291 */ /* 0x000fd2000f8e183f */
[----:B------:R0:W3:Y:S01]  /*17a0*/  SYNCS.PHASECHK.TRANS64.TRYWAIT P1, [UR8], R18 ;  /* 0x00000012ff0075a7 */ /* 0x0000e20008020148 */
[----:B------:R-:W-:Y:S05]  /*17b0*/  @!P2 BRA `(.L_x_19) ;  /* 0x000000000004a947 */ /* 0x000fea0003800000 */
[----:B------:R-:W-:Y:S01]  /*17c0*/  BPT.TRAP 0x1 ;  /* 0x000000040000795c */ /* 0x000fe20000300000 */
.L_x_19:
[C---:B------:R-:W-:Y:S02]  /*17d0*/  IMAD.SHL.U32 R12, R0.reuse, 0x20, RZ ;  /* 0x00000020000c7824 */ /* 0x040fe400078e00ff */
[C---:B------:R-:W-:Y:S02]  /*17e0*/  IMAD.SHL.U32 R13, R0.reuse, 0x200, RZ ;  /* 0x00000200000d7824 */ /* 0x040fe400078e00ff */
[----:B-1----:R-:W-:Y:S01]  /*17f0*/  IMAD.SHL.U32 R17, R0, 0x10, RZ ;  /* 0x0000001000117824 */ /* 0x002fe200078e00ff */
[----:B------:R-:W-:-:S04]  /*1800*/  LOP3.LUT R12, R12, 0x1c00, RZ, 0xc0, !PT ;  /* 0x00001c000c0c7812 */ /* 0x000fc800078ec0ff */
[----:B------:R-:W-:Y:S01]  /*1810*/  LOP3.LUT R12, R12, 0x200, R13, 0xf8, !PT ;  /* 0x000002000c0c7812 */ /* 0x000fe200078ef80d */
[----:B------:R-:W-:-:S03]  /*1820*/  IMAD.U32 R13, RZ, RZ, UR12 ;  /* 0x0000000cff0d7e24 */ /* 0x000fc6000f8e00ff */
[----:B------:R-:W-:-:S04]  /*1830*/  LOP3.LUT R12, R12, 0x1c0, R17, 0xf8, !PT ;  /* 0x000001c00c0c7812 */ /* 0x000fc800078ef811 */
[----:B------:R-:W-:-:S05]  /*1840*/  SHF.R.U32.HI R12, RZ, 0x3, R12 ;  /* 0x00000003ff0c7819 */ /* 0x000fca000001160c */
[----:B------:R-:W-:Y:S01]  /*1850*/  IMAD R12, R13, 0x800, R12 ;  /* 0x000008000d0c7824 */ /* 0x000fe200078e020c */
[----:B---3--:R-:W-:Y:S06]  /*1860*/  @P1 BRA `(.L_x_20) ;  /* 0x0000000000081947 */ /* 0x008fec0003800000 */
[----:B------:R-:W1:Y:S02]  /*1870*/  SYNCS.PHASECHK.TRANS64.TRYWAIT P1, [UR8], R18 ;  /* 0x00000012ff0075a7 */ /* 0x000e640008020148 */
[----:B-1----:R-:W-:Y:S05]  /*1880*/  @!P1 BRA `(.L_x_21) ;  /* 0x000000a400949947 */ /* 0x002fea0003800000 */
.L_x_20:
[----:B------:R-:W-:Y:S01]  /*1890*/  LDS.64 R152, [R12+UR17+0x30180] ;  /* 0x030180110c987984 */ /* 0x000fe20008000a00 */
[----:B------:R-:W-:Y:S02]  /*18a0*/  UIADD3 UR8, UR17, 0x18180, URZ ;  /* 0x0001818011087890 */ /* 0x000fe4000fffe03f */
[----:B------:R-:W-:Y:S01]  /*18b0*/  ULOP3.LUT UR13, UR7, 0x10000, URZ, 0xfc, !UPT ;  /* 0x00010000070d7892 */ /* 0x000fe2000f8efc3f */
[----:B------:R-:W3:Y:S01]  /*18c0*/  LDS.64 R154, [R12+UR17+0x30580] ;  /* 0x030580110c9a7984 */ /* 0x000ee20008000a00 */
[----:B------:R-:W-:Y:S02]  /*18d0*/  USHF.R.U32.HI UR8, URZ, 0x4, UR8 ;  /* 0x000000043f087899 */ /* 0x000fe40008011608 */
[----:B------:R-:W-:Y:S02]  /*18e0*/  ULEA UR13, UR12, UR13, 0xa ;  /* 0x0000000d0c0d7291 */ /* 0x000fe4000f8e503f */
[----:B------:R-:W-:Y:S01]  /*18f0*/  ULOP3.LUT UR8, UR8, 0x3fff, URZ, 0xc0, !UPT ;  /* 0x00003fff08087892 */ /* 0x000fe2000f8ec03f */
[----:B------:R-:W-:Y:S01]  /*1900*/  UMOV UR9, 0x80000020 ;  /* 0x8000002000097882 */ /* 0x000fe20000000000 */
[----:B------:R-:W-:-:S02]  /*1910*/  UMOV UR11, 0x40000040 ;  /* 0x40000040000b7882 */ /* 0x000fc40000000000 */
[----:B------:R-:W-:-:S04]  /*1920*/  ULOP3.LUT UR8, UR8, 0x10000, URZ, 0xfc, !UPT ;  /* 0x0001000008087892 */ /* 0x000fc8000f8efc3f */
[----:B------:R-:W-:-:S03]  /*1930*/  ULEA UR16, UR12, UR8, 0xa ;  /* 0x000000080c107291 */ /* 0x000fc6000f8e503f */
[----:B------:R-:W-:-:S04]  /*1940*/  UMOV UR8, UR13 ;  /* 0x0000000d00087c82 */ /* 0x000fc80008000000 */
[----:B------:R-:W-:Y:S01]  /*1950*/  UMOV UR10, UR16 ;  /* 0x00000010000a7c82 */ /* 0x000fe20008000000 */
[----:B---3--:R-:W-:-:S06]  /*1960*/  WARPGROUP.ARRIVE ;  /* 0x00000000000079c5 */ /* 0x008fcc0000000000 */
[----:B------:R-:W-:Y:S01]  /*1970*/  HGMMA.SP.64x128x32.F32 R88, gdesc[UR8], R88, UP0, R152, 0x0 ;  /* 0x09e09800085879f0 */ /* 0x000fe2000bf00a58 */
[----:B------:R-:W-:Y:S01]  /*1980*/  UIADD3 UR8, UR13, 0x200, URZ ;  /* 0x000002000d087890 */ /* 0x000fe2000fffe03f */
[----:B------:R-:W-:-:S14]  /*1990*/  UMOV UR9, 0x80000020 ;  /* 0x8000002000097882 */ /* 0x000fdc0000000000 */
[----:B------:R-:W-:Y:S01]  /*19a0*/  HGMMA.SP.64x128x32.F32 R24, gdesc[UR8], R24, UP0, R154, 0x0 ;  /* 0x09e09a00081879f0 */ /* 0x000fe2000bf00a18 */
[----:B------:R-:W-:Y:S02]  /*19b0*/  UIADD3 UR8, UR13, 0x2, URZ ;  /* 0x000000020d087890 */ /* 0x000fe4000fffe03f */
[----:B------:R-:W-:Y:S01]  /*19c0*/  UIADD3 UR10, UR16, 0x4, URZ ;  /* 0x00000004100a7890 */ /* 0x000fe2000fffe03f */
[----:B------:R-:W-:Y:S01]  /*19d0*/  UMOV UR9, 0x80000020 ;  /* 0x8000002000097882 */ /* 0x000fe20000000000 */
[----:B------:R-:W-:-:S11]  /*19e0*/  UMOV UR11, 0x40000040 ;  /* 0x40000040000b7882 */ /* 0x000fd60000000000 */
[----:B------:R-:W-:Y:S01]  /*19f0*/  HGMMA.SP.64x128x32.F32 R88, gdesc[UR8], R88, R153, 0x0 ;  /* 0x09e09900085879f0 */ /* 0x000fe20008700a58 */
[----:B------:R-:W-:Y:S01]  /*1a00*/  UIADD3 UR8, UR13, 0x202, URZ ;  /* 0x000002020d087890 */ /* 0x000fe2000fffe03f */
[----:B------:R-:W-:-:S14]  /*1a10*/  UMOV UR9, 0x80000020 ;  /* 0x8000002000097882 */ /* 0x000fdc0000000000 */
[----:B------:R-:W-:Y:S03]  /*1a20*/  HGMMA.SP.64x128x32.F32 R24, gdesc[UR8], R24, R155, 0x0, gsb0 ;  /* 0x09e09b00081879f0 */ /* 0x000fe60008000a18 */
[----:B------:R-:W-:Y:S02]  /*1a30*/  WARPGROUP.DEPBAR.LE gsb0, 0x0 ;  /* 0x00008000000079c5 */ /* 0x000fe40000010000 */
[----:B------:R-:W-:Y:S05]  /*1a40*/  @!P2 BRA `(.L_x_22) ;  /* 0x000000000004a947 */ /* 0x000fea0003800000 */
[----:B------:R-:W-:Y:S01]  /*1a50*/  BPT.TRAP 0x1 ;  /* 0x000000040000795c */ /* 0x000fe20000300000 */
.L_x_22:
[----:B------:R-:W-:Y:S02]  /*1a60*/  @P0 LEA R12, R11, UR17, 0x3 ;  /* 0x000000110b0c0c11 */ /* 0x000fe4000f8e18ff */
[----:B------:R-:W-:-:S03]  /*1a70*/  ISETP.GT.U32.AND P1, PT, R4, 0x1, PT ;  /* 0x000000010400780c */ /* 0x000fc60003f24070 */
[----:B-1----:R-:W-:-:S05]  /*1a80*/  @P0 VIADD R13, R12, 0x30 ;  /* 0x000000300c0d0836 */ /* 0x002fca0000000000 */
[----:B------:R-:W-:-:S04]  /*1a90*/  @P0 PRMT R13, R6, 0x654, R13 ;  /* 0x00000654060d0816 */ /* 0x000fc8000000000d */
[----:B------:R1:W-:Y:S01]  /*1aa0*/  @P0 SYNCS.ARRIVE.TRANS64.RED.A1T0 RZ, [R13+URZ], RZ ;  /* 0x000000ff0dff09a7 */ /* 0x0003e2000810043f */
[----:B------:R-:W-:Y:S05]  /*1ab0*/  @P1 BRA `(.L_x_23) ;  /* 0x0000000000041947 */ /* 0x000fea0003800000 */
[----:B------:R-:W-:Y:S01]  /*1ac0*/  BPT.TRAP 0x1 ;  /* 0x000000040000795c */ /* 0x000fe20000300000 */
.L_x_23:
[----:B------:R-:W-:Y:S01]  /*1ad0*/  UIADD3 UR12, UR12, 0x1, URZ ;  /* 0x000000010c0c7890 */ /* 0x000fe2000fffe03f */
[C---:B------:R-:W-:Y:S01]  /*1ae0*/  ISETP.GT.AND P2, PT, R10.reuse, 0x1, PT ;  /* 0x000000010a00780c */ /* 0x040fe20003f44270 */
[----:B------:R-:W-:Y:S02]  /*1af0*/  VIADD R11, R11, 0x1 ;  /* 0x000000010b0b7836 */ /* 0x000fe40000000000 */
[----:B------:R-:W-:Y:S01]  /*1b00*/  UISETP.NE.AND UP0, UPT, UR12, 0x6, UPT ;  /* 0x000000060c00788c */ /* 0x000fe2000bf05270 */
[----:B------:R-:W-:Y:S02]  /*1b10*/  VIADD R10, R10, 0xffffffff ;  /* 0xffffffff0a0a7836 */ /* 0x000fe40000000000 */
[C---:B------:R-:W-:Y:S01]  /*1b20*/  ISETP.NE.AND P1, PT, R11.reuse, 0x6, PT ;  /* 0x000000060b00780c */ /* 0x040fe20003f25270 */
[----:B------:R-:W-:Y:S02]  /*1b30*/  USEL UR8, URZ, 0x1, UP0 ;  /* 0x000000013f087887 */ /* 0x000fe40008000000 */
[----:B------:R-:W-:Y:S01]  /*1b40*/  USEL UR12, UR12, URZ, UP0 ;  /* 0x0000003f0c0c7287 */ /* 0x000fe20008000000 */
[----:B------:R-:W-:Y:S01]  /*1b50*/  SEL R11, R11, RZ, P1 ;  /* 0x000000ff0b0b7207 */ /* 0x000fe20000800000 */
[----:B------:R-:W-:-:S02]  /*1b60*/  UPLOP3.LUT UP0, UPT, UPT, UPT, UPT, 0x80, 0x0 ;  /* 0x000000000000789c */ /* 0x000fc40003f0f070 */
[----:B------:R-:W-:Y:S01]  /*1b70*/  LOP3.LUT R19, R19, UR8, RZ, 0x3c, !PT ;  /* 0x0000000813137c12 */ /* 0x000fe2000f8e3cff */
[----:B------:R-:W-:Y:S08]  /*1b80*/  @P2 BRA `(.L_x_24) ;  /* 0xfffffff800e42947 */ /* 0x000ff0000383ffff */
.L_x_17:
[----:B------:R-:W-:Y:S01]  /*1b90*/  LOP3.LUT R10, R0, 0x60, RZ, 0xc0, !PT ;  /* 0x00000060000a7812 */ /* 0x000fe200078ec0ff */
[----:B-1----:R-:W1:Y:S01]  /*1ba0*/  LDC R17, c[0x0][0x288] ;  /* 0x0000a200ff117b82 */ /* 0x002e620000000800 */
[----:B------:R-:W-:Y:S01]  /*1bb0*/  SHF.R.U32.HI R11, RZ, 0x2, R0 ;  /* 0x00000002ff0b7819 */ /* 0x000fe20000011600 */
[----:B------:R-:W-:Y:S01]  /*1bc0*/  UIADD3 UR5, UR6, UR5, URZ ;  /* 0x0000000506057290 */ /* 0x000fe2000fffe03f */
[----:B------:R-:W-:Y:S01]  /*1bd0*/  SHF.R.U32.HI R10, RZ, 0x5, R10 ;  /* 0x00000005ff0a7819 */ /* 0x000fe2000001160a */
[----:B------:R-:W-:Y:S01]  /*1be0*/  ULDC UR12, c[0x0][0x284] ;  /* 0x0000a100000c7ab9 */ /* 0x000fe20000000800 */
[----:B------:R-:W-:Y:S01]  /*1bf0*/  LOP3.LUT R11, R11, 0x7, RZ, 0xc0, !PT ;  /* 0x000000070b0b7812 */ /* 0x000fe200078ec0ff */
[----:B------:R-:W-:Y:S01]  /*1c00*/  UISETP.GT.U32.AND UP0, UPT, UR5, 0x5, UPT ;  /* 0x000000050500788c */ /* 0x000fe2000bf04070 */
[----:B------:R-:W-:Y:S01]  /*1c10*/  SHF.R.U32.HI R13, RZ, 0x1, R0 ;  /* 0x00000001ff0d7819 */ /* 0x000fe20000011600 */
[----:B------:R-:W-:Y:S01]  /*1c20*/  IMAD.SHL.U32 R12, R10, 0x10, RZ ;  /* 0x000000100a0c7824 */ /* 0x000fe200078e00ff */
[----:B------:R-:W-:Y:S01]  /*1c30*/  SHF.R.S32.HI R152, RZ, 0x1f, R5 ;  /* 0x0000001fff987819 */ /* 0x000fe20000011405 */
[----:B------:R-:W-:Y:S01]  /*1c40*/  UISETP.LT.U32.AND UP0, UPT, UR6, 0x6, UP0 ;  /* 0x000000060600788c */ /* 0x000fe20008701070 */
[----:B------:R-:W-:-:S02]  /*1c50*/  WARPGROUP.DEPBAR.LE gsb0, 0x0 ;  /* 0x00008000000079c5 */ /* 0x000fc40000010000 */
[--C-:B------:R-:W-:Y:S01]  /*1c60*/  LOP3.LUT R12, R12, 0xfffffff0, R11.reuse, 0xe2, !PT ;  /* 0xfffffff00c0c7812 */ /* 0x100fe200078ee20b */
[----:B------:R-:W-:Y:S01]  /*1c70*/  IMAD R11, R10, -0x10, -R11 ;  /* 0xfffffff00a0b7824 */ /* 0x000fe200078e0a0b */
[----:B------:R-:W-:Y:S01]  /*1c80*/  LOP3.LUT R10, R7, 0x1, RZ, 0xc0, !PT ;  /* 0x00000001070a7812 */ /* 0x000fe200078ec0ff */
[----:B------:R-:W-:Y:S01]  /*1c90*/  UISETP.GE.U32.AND UP1, UPT, UR6, 0x6, UPT ;  /* 0x000000060600788c */ /* 0x000fe2000bf26070 */
[----:B------:R-:W-:Y:S01]  /*1ca0*/  LOP3.LUT R12, R12, 0x40, R13, 0xf8, !PT ;  /* 0x000000400c0c7812 */ /* 0x000fe200078ef80d */
[----:B------:R-:W-:Y:S01]  /*1cb0*/  IMAD.SHL.U32 R13, R9, 0x100, RZ ;  /* 0x00000100090d7824 */ /* 0x000fe200078e00ff */
[----:B------:R-:W-:Y:S01]  /*1cc0*/  ULDC.64 UR10, c[0x0][0x6d0] ;  /* 0x0001b400000a7ab9 */ /* 0x000fe20000000a00 */
[----:B0-----:R-:W-:Y:S01]  /*1cd0*/  IMAD R18, R10, -0x40, R11 ;  /* 0xffffffc00a127824 */ /* 0x001fe200078e020b */
[----:B------:R-:W-:Y:S01]  /*1ce0*/  UIMAD.WIDE.U32 UR8, UR5, -0x55555555, URZ ;  /* 0xaaaaaaab050878a5 */ /* 0x000fe2000f8e003f */
[----:B------:R-:W-:Y:S01]  /*1cf0*/  IMAD R10, R152, UR10, RZ ;  /* 0x0000000a980a7c24 */ /* 0x000fe2000f8e02ff */
[----:B------:R-:W-:Y:S01]  /*1d00*/  LOP3.LUT R160, R12, R13, RZ, 0xfc, !PT ;  /* 0x0000000d0ca07212 */ /* 0x000fe200078efcff */
[----:B------:R-:W-:Y:S01]  /*1d10*/  IMAD.SHL.U32 R12, R8, 0x80, RZ ;  /* 0x00000080080c7824 */ /* 0x000fe200078e00ff */
[----:B------:R-:W-:Y:S01]  /*1d20*/  USEL UR7, URZ, 0x1, !UP0 ;  /* 0x000000013f077887 */ /* 0x000fe2000c000000 */
[----:B------:R-:W-:Y:S01]  /*1d30*/  LOP3.LUT R9, R0, 0x3, RZ, 0xc0, !PT ;  /* 0x0000000300097812 */ /* 0x000fe200078ec0ff */
[----:B------:R-:W-:Y:S01]  /*1d40*/  USHF.R.U32.HI UR8, URZ, 0x2, UR9 ;  /* 0x000000023f087899 */ /* 0x000fe20008011609 */
[----:B------:R-:W-:Y:S01]  /*1d50*/  SHF.R.S32.HI R161, RZ, 0x1f, R160 ;  /* 0x0000001fffa17819 */ /* 0x000fe200000114a0 */
[----:B------:R-:W-:Y:S01]  /*1d60*/  ULOP3.LUT UR4, UR4, UR7, URZ, 0x3c, !UPT ;  /* 0x0000000704047292 */ /* 0x000fe2000f8e3c3f */
[----:B-1----:R-:W-:Y:S01]  /*1d70*/  ISETP.GE.AND P1, PT, R12, R17, PT ;  /* 0x000000110c00720c */ /* 0x002fe20003f26270 */
[C---:B------:R-:W-:Y:S01]  /*1d80*/  IMAD R19, R5.reuse, UR11, R10 ;  /* 0x0000000b05137c24 */ /* 0x040fe2000f8e020a */
[----:B------:R-:W-:Y:S01]  /*1d90*/  UIMAD UR5, UR8, -0x6, UR5 ;  /* 0xfffffffa080578a4 */ /* 0x000fe2000f8e0205 */
[----:B------:R-:W-:Y:S01]  /*1da0*/  IMAD.WIDE.U32 R10, R5, UR10, R160 ;  /* 0x0000000a050a7c25 */ /* 0x000fe2000f8e00a0 */
[C---:B------:R-:W-:Y:S01]  /*1db0*/  ISETP.GE.OR P1, PT, R13.reuse, UR12, P1 ;  /* 0x0000000c0d007c0c */ /* 0x040fe20008f26670 */
[----:B------:R-:W-:Y:S01]  /*1dc0*/  @UP1 ULOP3.LUT UR4, UR4, 0x1, UR8, 0x78, !UPT ;  /* 0x0000000104041892 */ /* 0x000fe2000f8e7808 */
[----:B------:R-:W-:Y:S01]  /*1dd0*/  IADD3 R13, -R13, UR12, R18 ;  /* 0x0000000c0d0d7c10 */ /* 0x000fe2000fffe112 */
[----:B------:R-:W-:-:S02]  /*1de0*/  IMAD R9, R9, -0x2, R17 ;  /* 0xfffffffe09097824 */ /* 0x000fc400078e0211 */
[----:B------:R-:W-:Y:S02]  /*1df0*/  IMAD.MOV.U32 R18, RZ, RZ, R10 ;  /* 0x000000ffff127224 */ /* 0x000fe400078e000a */
[----:B------:R-:W-:Y:S02]  /*1e00*/  IMAD.IADD R19, R11, 0x1, R19 ;  /* 0x000000010b137824 */ /* 0x000fe400078e0213 */
[----:B------:R-:W-:Y:S02]  /*1e10*/  IMAD.IADD R12, R9, 0x1, -R12 ;  /* 0x00000001090c7824 */ /* 0x000fe400078e0a0c */
[----:B------:R-:W-:Y:S02]  /*1e20*/  IMAD.MOV.U32 R10, RZ, RZ, -0x1 ;  /* 0xffffffffff0a7424 */ /* 0x000fe400078e00ff */
[----:B------:R-:W-:Y:S05]  /*1e30*/  @P1 BRA `(.L_x_25) ;  /* 0x0000008000a01947 */ /* 0x000fea0003800000 */
[----:B------:R-:W0:Y:S01]  /*1e40*/  LDC.64 R166, c[0x0][0x6c8] ;  /* 0x0001b200ffa67b82 */ /* 0x000e220000000a00 */
[----:B----45:R-:W-:Y:S01]  /*1e50*/  FSETP.NEU.AND P1, PT, R15, RZ, PT ;  /* 0x000000ff0f00720b */ /* 0x030fe20003f2d000 */
[----:B------:R-:W-:Y:S01]  /*1e60*/  IMAD.WIDE R20, R8, 0x80, RZ ;  /* 0x0000008008147825 */ /* 0x000fe200078e02ff */
[----:B------:R-:W-:Y:S01]  /*1e70*/  ISETP.GT.AND P2, PT, R13, RZ, PT ;  /* 0x000000ff0d00720c */ /* 0x000fe20003f44270 */
[----:B------:R-:W-:Y:S02]  /*1e80*/  BSSY B0, `(.L_x_25) ;  /* 0x0000823000007945 */ /* 0x000fe40003800000 */
[----:B------:R-:W-:Y:S01]  /*1e90*/  IMAD.SHL.U32 R11, R0, 0x2, RZ ;  /* 0x00000002000b7824 */ /* 0x000fe200078e00ff */
[----:B------:R-:W-:-:S04]  /*1ea0*/  ISETP.GT.AND P5, PT, R12, RZ, P2 ;  /* 0x000000ff0c00720c */ /* 0x000fc800017a4270 */
[----:B------:R-:W-:Y:S01]  /*1eb0*/  LOP3.LUT R11, R20, 0x6, R11, 0xf8, !PT ;  /* 0x00000006140b7812 */ /* 0x000fe200078ef80b */
[----:B0-----:R-:W-:-:S04]  /*1ec0*/  IMAD R8, R21, R166, RZ ;  /* 0x000000a615087224 */ /* 0x001fc800078e02ff */
[----:B------:R-:W-:-:S04]  /*1ed0*/  IMAD.WIDE.U32 R22, R11, R166, R18 ;  /* 0x000000a60b167225 */ /* 0x000fc800078e0012 */
[----:B------:R-:W-:-:S04]  /*1ee0*/  IMAD R9, R11, R167, R8 ;  /* 0x000000a70b097224 */ /* 0x000fc800078e0208 */
[----:B------:R-:W-:Y:S01]  /*1ef0*/  IMAD.IADD R153, R23, 0x1, R9 ;  /* 0x0000000117997824 */ /* 0x000fe200078e0209 */
[----:B------:R-:W-:Y:S06]  /*1f00*/  @!P1 BRA `(.L_x_26) ;  /* 0x0000006400509947 */ /* 0x000fec0003800000 */
[----:B------:R-:W0:Y:S01]  /*1f10*/  LDC.64 R158, c[0x0][0x6b0] ;  /* 0x0001ac00ff9e7b82 */ /* 0x000e220000000a00 */
[----:B------:R-:W-:Y:S01]  /*1f20*/  ULDC.64 UR8, c[0x0][0x6b8] ;  /* 0x0001ae0000087ab9 */ /* 0x000fe20000000a00 */
[----:B------:R-:W-:Y:S01]  /*1f30*/  ULDC.64 UR10, c[0x0][0x6a8] ;  /* 0x0001aa00000a7ab9 */ /* 0x000fe20000000a00 */
[----:B------:R-:W-:Y:S01]  /*1f40*/  IMAD R8, R152, UR8, RZ ;  /* 0x0000000898087c24 */ /* 0x000fe2000f8e02ff */
[----:B------:R-:W-:Y:S01]  /*1f50*/  ULDC.64 UR12, c[0x0][0x6c0] ;  /* 0x0001b000000c7ab9 */ /* 0x000fe20000000a00 */
[----:B------:R-:W-:-:S03]  /*1f60*/  IMAD.WIDE.U32 R156, R5, UR8, R160 ;  /* 0x00000008059c7c25 */ /* 0x000fc6000f8e00a0 */
[----:B------:R-:W1:Y:S01]  /*1f70*/  LDC.64 R162, c[0x0][0x6b0] ;  /* 0x0001ac00ffa27b82 */ /* 0x000e620000000a00 */
[----:B------:R-:W-:Y:S02]  /*1f80*/  IMAD R9, R5, UR9, R8 ;  /* 0x0000000905097c24 */ /* 0x000fe4000f8e0208 */
[----:B------:R-:W-:Y:S02]  /*1f90*/  IMAD.MOV.U32 R154, RZ, RZ, R156 ;  /* 0x000000ffff9a7224 */ /* 0x000fe400078e009c */
[----:B------:R-:W-:Y:S02]  /*1fa0*/  IMAD.IADD R155, R157, 0x1, R9 ;  /* 0x000000019d9b7824 */ /* 0x000fe400078e0209 */
[-C--:B0-----:R-:W-:Y:S02]  /*1fb0*/  IMAD R8, R21, R158.reuse, RZ ;  /* 0x0000009e15087224 */ /* 0x081fe400078e02ff */
[----:B------:R-:W-:-:S04]  /*1fc0*/  IMAD.WIDE.U32 R18, R11, R158, R154 ;  /* 0x0000009e0b127225 */ /* 0x000fc800078e009a */
[----:B------:R-:W-:Y:S01]  /*1fd0*/  IMAD R8, R11, R159, R8 ;  /* 0x0000009f0b087224 */ /* 0x000fe200078e0208 */
[----:B------:R-:W-:-:S03]  /*1fe0*/  LEA R20, P1, R18, UR10, 0x2 ;  /* 0x0000000a12147c11 */ /* 0x000fc6000f8210ff */
[----:B------:R-:W-:-:S05]  /*1ff0*/  IMAD.IADD R17, R19, 0x1, R8 ;  /* 0x0000000113117824 */ /* 0x000fca00078e0208 */
[----:B------:R-:W-:-:S05]  /*2000*/  LEA.HI.X R21, R18, UR11, R17, 0x2, P1 ;  /* 0x0000000b12157c11 */ /* 0x000fca00088f1411 */
[----:B------:R-:W3:Y:S01]  /*2010*/  @P5 LDG.E.LTC128B R170, desc[UR14][R20.64] ;  /* 0x0000000e14aa5981 */ /* 0x000ee2000c1e1920 */
[C---:B------:R-:W-:Y:S01]  /*2020*/  LEA R152, P1, R22.reuse, UR12, 0x2 ;  /* 0x0000000c16987c11 */ /* 0x040fe2000f8210ff */
[-C--:B-1----:R-:W-:Y:S01]  /*2030*/  IMAD.WIDE.U32 R168, R11, R158.reuse, R162 ;  /* 0x0000009e0ba87225 */ /* 0x082fe200078e00a2 */
[----:B------:R-:W-:Y:S02]  /*2040*/  BSSY B1, `(.L_x_27) ;  /* 0x0000011000017945 */ /* 0x000fe40003800000 */
[----:B------:R-:W-:Y:S01]  /*2050*/  LEA.HI.X R153, R22, UR13, R153, 0x2, P1 ;  /* 0x0000000d16997c11 */ /* 0x000fe200088f1499 */
[----:B------:R-:W-:Y:S01]  /*2060*/  IMAD.IADD R173, R8, 0x1, R169 ;  /* 0x0000000108ad7824 */ /* 0x000fe200078e02a9 */
[----:B------:R-:W-:Y:S01]  /*2070*/  ISETP.GT.AND P1, PT, R13, 0x8, PT ;  /* 0x000000080d00780c */ /* 0x000fe20003f24270 */
[----:B------:R-:W-:-:S04]  /*2080*/  IMAD.WIDE.U32 R22, R11, R158, R160 ;  /* 0x0000009e0b167225 */ /* 0x000fc800078e00a0 */
[----:B------:R-:W-:Y:S02]  /*2090*/  IMAD.IADD R23, R8, 0x1, R23 ;  /* 0x0000000108177824 */ /* 0x000fe400078e0217 */
[----:B------:R-:W-:-:S04]  /*20a0*/  IMAD.WIDE.U32 R164, R5, UR8, R22 ;  /* 0x0000000805a47c25 */ /* 0x000fc8000f8e0016 */
[----:B---3--:R-:W-:-:S04]  /*20b0*/  FMUL R17, R170, R15 ;  /* 0x0000000faa117220 */ /* 0x008fc80000400000 */
[----:B--2---:R-:W-:Y:S01]  /*20c0*/  FFMA R171, R88, R16, R17 ;  /* 0x0000001058ab7223 */ /* 0x004fe20000000011 */
[----:B------:R-:W-:-:S04]  /*20d0*/  IADD3 R17, P3, R156, R168, RZ ;  /* 0x000000a89c117210 */ /* 0x000fc80007f7e0ff */
[----:B------:R0:W-:Y:S01]  /*20e0*/  @P5 STG.E desc[UR14][R152.64], R171 ;  /* 0x000000ab98005986 */ /* 0x0001e2000c10190e */
[----:B------:R-:W-:Y:S01]  /*20f0*/  ISETP.GT.AND P5, PT, R12, 0x1, P2 ;  /* 0x000000010c00780c */ /* 0x000fe200017a4270 */
[----:B------:R-:W-:Y:S01]  /*2100*/  IMAD.X R20, R173, 0x1, R155, P3 ;  /* 0x00000001ad147824 */ /* 0x000fe200018e069b */
[----:B------:R-:W-:-:S04]  /*2110*/  LEA R18, P6, R17, UR10, 0x2 ;  /* 0x0000000a11127c11 */ /* 0x000fc8000f8c10ff */
[----:B------:R-:W-:-:S07]  /*2120*/  LEA.HI.X R19, R17, UR11, R20, 0x2, P6 ;  /* 0x0000000b11137c11 */ /* 0x000fce000b0f1414 */
[----:B0-----:R-:W-:Y:S05]  /*2130*/  @!P5 BRA `(.L_x_28) ;  /* 0x000000000004d947 */ /* 0x001fea0003800000 */
[----:B------:R0:W5:Y:S02]  /*2140*/  LDG.E.LTC128B R170, desc[UR14][R18.64] ;  /* 0x0000000e12aa7981 */ /* 0x000164000c1e1920 */
.L_x_28:
[----:B------:R-:W-:Y:S05]  /*2150*/  BSYNC B1 ;  /* 0x0000000000017941 */ /* 0x000fea0003800000 */
.L_x_27:
[----:B------:R-:W-:Y:S01]  /*2160*/  IMAD.IADD R17, R9, 0x1, R165 ;  /* 0x0000000109117824 */ /* 0x000fe200078e02a5 */
[----:B------:R-:W-:Y:S01]  /*2170*/  LEA R20, P3, R164, UR10, 0x2 ;  /* 0x0000000aa4147c11 */ /* 0x000fe2000f8610ff */
[----:B0----5:R-:W-:Y:S01]  /*2180*/  FMUL R18, R170, R15 ;  /* 0x0000000faa127220 */ /* 0x021fe20000400000 */
[----:B------:R-:W-:Y:S01]  /*2190*/  LEA R22, P6, R166, R152, 0x2 ;  /* 0x00000098a6167211 */ /* 0x000fe200078c10ff */
[----:B------:R-:W-:Y:S01]  /*21a0*/  BSSY B1, `(.L_x_29) ;  /* 0x000000e000017945 */ /* 0x000fe20003800000 */
[----:B------:R-:W-:Y:S01]  /*21b0*/  LEA.HI.X R21, R164, UR11, R17, 0x2, P3 ;  /* 0x0000000ba4157c11 */ /* 0x000fe200098f1411 */
[----:B------:R-:W-:Y:S01]  /*21c0*/  FFMA R17, R89, R16, R18 ;  /* 0x0000001059117223 */ /* 0x000fe20000000012 */
[----:B------:R-:W-:Y:S01]  /*21d0*/  LEA.HI.X R23, R166, R153, R167, 0x2, P6 ;  /* 0x00000099a6177211 */ /* 0x000fe200030f14a7 */
[----:B------:R-:W-:Y:S01]  /*21e0*/  IMAD.MOV.U32 R169, RZ, RZ, R173 ;  /* 0x000000ffffa97224 */ /* 0x000fe200078e00ad */
[----:B------:R-:W-:Y:S01]  /*21f0*/  ISETP.GT.AND P3, PT, R12, RZ, P1 ;  /* 0x000000ff0c00720c */ /* 0x000fe20000f64270 */
[----:B------:R-:W-:Y:S01]  /*2200*/  IMAD R18, R159, 0x7, RZ ;  /* 0x000000079f127824 */ /* 0x000fe200078e02ff */
[----:B------:R-:W-:Y:S01]  /*2210*/  IADD3 R88, P6, R160, R168, RZ ;  /* 0x000000a8a0587210 */ /* 0x000fe20007fde0ff */
[----:B------:R0:W-:Y:S01]  /*2220*/  @P5 STG.E desc[UR14][R22.64], R17 ;  /* 0x0000001116005986 */ /* 0x0001e2000c10190e */
[----:B------:R-:W-:-:S03]  /*2230*/  IMAD.MOV.U32 R172, RZ, RZ, R170 ;  /* 0x000000ffffac7224 */ /* 0x000fc600078e00aa */
[----:B------:R-:W-:Y:S02]  /*2240*/  IMAD.X R89, R161, 0x1, R173, P6 ;  /* 0x00000001a1597824 */ /* 0x000fe400030e06ad */
[----:B------:R-:W-:-:S04]  /*2250*/  IMAD.WIDE.U32 R164, R5, UR8, R88 ;  /* 0x0000000805a47c25 */ /* 0x000fc8000f8e0058 */
[----:B------:R-:W-:Y:S05]  /*2260*/  @!P3 BRA `(.L_x_30) ;  /* 0x000000000004b947 */ /* 0x000fea0003800000 */
[----:B------:R1:W5:Y:S02]  /*2270*/  LDG.E.LTC128B R172, desc[UR14][R20.64+0x20] ;  /* 0x0000200e14ac7981 */ /* 0x000364000c1e1920 */
.L_x_30:
[----:B------:R-:W-:Y:S05]  /*2280*/  BSYNC B1 ;  /* 0x0000000000017941 */ /* 0x000fea0003800000 */
.L_x_29:
[----:B------:R-:W-:Y:S01]  /*2290*/  ISETP.GT.AND P6, PT, R12, 0x1, P1 ;  /* 0x000000010c00780c */ /* 0x000fe20000fc4270 */
[----:B------:R-:W-:Y:S02]  /*22a0*/  IMAD.IADD R19, R9, 0x1, R165 ;  /* 0x0000000109137824 */ /* 0x000fe400078e02a5 */
[----:B0----5:R-:W-:Y:S01]  /*22b0*/  FMUL R17, R172, R15 ;  /* 0x0000000fac117220 */ /* 0x021fe20000400000 */
[----:B------:R-:W-:Y:S01]  /*22c0*/  IMAD.WIDE.U32 R168, R158, 0x7, R168 ;  /* 0x000000079ea87825 */ /* 0x000fe200078e00a8 */
[----:B------:R-:W-:Y:S01]  /*22d0*/  LEA R88, P5, R164, UR10, 0x2 ;  /* 0x0000000aa4587c11 */ /* 0x000fe2000f8a10ff */
[----:B------:R-:W-:Y:S02]  /*22e0*/  BSSY B1, `(.L_x_31) ;  /* 0x000000b000017945 */ /* 0x000fe40003800000 */
[----:B------:R-:W-:Y:S01]  /*22f0*/  FFMA R165, R90, R16, R17 ;  /* 0x000000105aa57223 */ /* 0x000fe20000000011 */
[----:B------:R-:W-:Y:S01]  /*2300*/  IMAD.IADD R173, R169, 0x1, R18 ;  /* 0x00000001a9ad7824 */ /* 0x000fe200078e0212 */
[----:B------:R-:W-:-:S02]  /*2310*/  LEA.HI.X R89, R164, UR11, R19, 0x2, P5 ;  /* 0x0000000ba4597c11 */ /* 0x000fc4000a8f1413 */
[----:B------:R-:W-:Y:S01]  /*2320*/  IADD3 R17, P5, R156, R168, RZ ;  /* 0x000000a89c117210 */ /* 0x000fe20007fbe0ff */
[----:B------:R0:W-:Y:S01]  /*2330*/  @P3 STG.E desc[UR14][R152.64+0x20], R165 ;  /* 0x000020a598003986 */ /* 0x0001e2000c10190e */
[----:B------:R-:W-:-:S03]  /*2340*/  ISETP.GT.AND P3, PT, R12, 0x8, P2 ;  /* 0x000000080c00780c */ /* 0x000fc60001764270 */
[----:B------:R-:W-:Y:S01]  /*2350*/  IMAD.X R164, R173, 0x1, R155, P5 ;  /* 0x00000001ada47824 */ /* 0x000fe200028e069b */
[----:B------:R-:W-:Y:S01]  /*2360*/  LEA R170, P5, R17, UR10, 0x2 ;  /* 0x0000000a11aa7c11 */ /* 0x000fe2000f8a10ff */
[----:B------:R-:W-:-:S12]  /*2370*/  @!P6 BRA `(.L_x_32) ;  /* 0x000000000004e947 */ /* 0x000fd80003800000 */
[----:B------:R2:W5:Y:S02]  /*2380*/  LDG.E.LTC128B R172, desc[UR14][R88.64+0x20] ;  /* 0x0000200e58ac7981 */ /* 0x000564000c1e1920 */
.L_x_32:
[----:B------:R-:W-:Y:S05]  /*2390*/  BSYNC B1 ;  /* 0x0000000000017941 */ /* 0x000fea0003800000 */
.L_x_31:
[----:B-----5:R-:W-:Y:S01]  /*23a0*/  FMUL R90, R172, R15 ;  /* 0x0000000fac5a7220 */ /* 0x020fe20000400000 */
[----:B------:R-:W-:Y:S01]  /*23b0*/  IMAD.MOV.U32 R180, RZ, RZ, R172 ;  /* 0x000000ffffb47224 */ /* 0x000fe200078e00ac */
[----:B------:R-:W-:Y:S02]  /*23c0*/  LEA.HI.X R171, R17, UR11, R164, 0x2, P5 ;  /* 0x0000000b11ab7c11 */ /* 0x000fe4000a8f14a4 */
[----:B------:R-:W-:-:S05]  /*23d0*/  FFMA R175, R91, R16, R90 ;  /* 0x000000105baf7223 */ /* 0x000fca000000005a */
[----:B------:R3:W-:Y:S04]  /*23e0*/  @P6 STG.E desc[UR14][R22.64+0x20], R175 ;  /* 0x000020af16006986 */ /* 0x0007e8000c10190e */
[----:B------:R-:W4:Y:S01]  /*23f0*/  @P3 LDG.E.LTC128B R180, desc[UR14][R170.64] ;  /* 0x0000000eaab43981 */ /* 0x000f22000c1e1920 */
[----:B------:R-:W-:Y:S01]  /*2400*/  IADD3 R172, P5, R168, R158, RZ ;  /* 0x0000009ea8ac7210 */ /* 0x000fe20007fbe0ff */
[----:B0-----:R-:W-:Y:S02]  /*2410*/  IMAD R165, R167, 0x1c, RZ ;  /* 0x0000001ca7a57824 */ /* 0x001fe400078e02ff */
[----:B------:R-:W-:Y:S01]  /*2420*/  IMAD.WIDE.U32 R168, R166, 0x1c, R22 ;  /* 0x0000001ca6a87825 */ /* 0x000fe200078e0016 */
[----:B------:R-:W-:-:S03]  /*2430*/  IADD3 R19, P6, R172, R156, RZ ;  /* 0x0000009cac137210 */ /* 0x000fc60007fde0ff */
[----:B------:R-:W-:Y:S01]  /*2440*/  IMAD.X R173, R173, 0x1, R159, P5 ;  /* 0x00000001adad7824 */ /* 0x000fe200028e069f */
[----:B------:R-:W-:Y:S01]  /*2450*/  ISETP.GT.AND P5, PT, R12, 0x9, P2 ;  /* 0x000000090c00780c */ /* 0x000fe200017a4270 */
[----:B------:R-:W-:Y:S02]  /*2460*/  IMAD.IADD R165, R169, 0x1, R165 ;  /* 0x00000001a9a57824 */ /* 0x000fe400078e02a5 */
[----:B------:R-:W-:Y:S01]  /*2470*/  IMAD.X R164, R173, 0x1, R155, P6 ;  /* 0x00000001ada47824 */ /* 0x000fe200030e069b */
[----:B------:R-:W-:-:S04]  /*2480*/  LEA R90, P6, R19, UR10, 0x2 ;  /* 0x0000000a135a7c11 */ /* 0x000fc8000f8c10ff */
[----:B------:R-:W-:Y:S01]  /*2490*/  LEA.HI.X R91, R19, UR11, R164, 0x2, P6 ;  /* 0x0000000b135b7c11 */ /* 0x000fe2000b0f14a4 */
[----:B------:R-:W-:Y:S02]  /*24a0*/  IMAD.MOV.U32 R164, RZ, RZ, R168 ;  /* 0x000000ffffa47224 */ /* 0x000fe400078e00a8 */
[----:B------:R-:W-:-:S04]  /*24b0*/  IMAD.WIDE.U32 R162, R158, 0x7, R162 ;  /* 0x000000079ea27825 */ /* 0x000fc800078e00a2 */
[----:B----4-:R-:W-:-:S04]  /*24c0*/  FMUL R17, R180, R15 ;  /* 0x0000000fb4117220 */ /* 0x010fc80000400000 */
[----:B------:R-:W-:-:S05]  /*24d0*/  FFMA R17, R92, R16, R17 ;  /* 0x000000105c117223 */ /* 0x000fca0000000011 */
[----:B------:R0:W-:Y:S04]  /*24e0*/  @P3 STG.E desc[UR14][R164.64], R17 ;  /* 0x00000011a4003986 */ /* 0x0001e8000c10190e */
[----:B------:R4:W2:Y:S01]  /*24f0*/  @P5 LDG.E.LTC128B R180, desc[UR14][R90.64] ;  /* 0x0000000e5ab45981 */ /* 0x0008a2000c1e1920 */
[----:B------:R-:W-:Y:S01]  /*2500*/  IMAD.IADD R177, R18, 0x1, R163 ;  /* 0x0000000112b17824 */ /* 0x000fe200078e02a3 */
[-C--:B------:R-:W-:Y:S01]  /*2510*/  IADD3 R170, P6, R162, R158.reuse, RZ ;  /* 0x0000009ea2aa7210 */ /* 0x080fe20007fde0ff */
[----:B------:R-:W-:Y:S01]  /*2520*/  IMAD.MOV.U32 R176, RZ, RZ, R162 ;  /* 0x000000ffffb07224 */ /* 0x000fe200078e00a2 */
[----:B------:R-:W-:Y:S01]  /*2530*/  SHF.L.U64.HI R19, R166, 0x5, R167 ;  /* 0x00000005a6137819 */ /* 0x000fe200000102a7 */
[----:B------:R-:W-:Y:S01]  /*2540*/  IMAD.WIDE.U32 R172, R158, 0x7, R172 ;  /* 0x000000079eac7825 */ /* 0x000fe200078e00ac */
[----:B------:R-:W-:Y:S03]  /*2550*/  BSSY B1, `(.L_x_33) ;  /* 0x000001b000017945 */ /* 0x000fe60003800000 */
[----:B---3--:R-:W-:-:S04]  /*2560*/  IMAD.WIDE.U32 R174, R11, R158, R176 ;  /* 0x0000009e0bae7225 */ /* 0x008fc800078e00b0 */
[----:B------:R-:W-:Y:S01]  /*2570*/  IMAD.X R171, R177, 0x1, R159, P6 ;  /* 0x00000001b1ab7824 */ /* 0x000fe200030e069f */
[----:B------:R-:W-:Y:S01]  /*2580*/  IADD3 R174, P3, R160, R174, RZ ;  /* 0x000000aea0ae7210 */ /* 0x000fe20007f7e0ff */
[----:B0-----:R-:W-:Y:S02]  /*2590*/  IMAD.SHL.U32 R17, R166, 0x20, RZ ;  /* 0x00000020a6117824 */ /* 0x001fe400078e00ff */
[----:B------:R-:W-:Y:S01]  /*25a0*/  IMAD.WIDE.U32 R162, R11, R158, R170 ;  /* 0x0000009e0ba27225 */ /* 0x000fe200078e00aa */
[----:B------:R-:W-:-:S03]  /*25b0*/  IADD3.X R175, R161, R8, R175, P3, !PT ;  /* 0x00000008a1af7210 */ /* 0x000fc60001ffe4af */
[----:B------:R-:W-:Y:S01]  /*25c0*/  IMAD.WIDE.U32 R176, R158, 0x7, R176 ;  /* 0x000000079eb07825 */ /* 0x000fe200078e00b0 */
[----:B------:R-:W-:-:S03]  /*25d0*/  IADD3 R178, P6, R160, R162, RZ ;  /* 0x000000a2a0b27210 */ /* 0x000fc60007fde0ff */
[----:B------:R-:W-:Y:S01]  /*25e0*/  IMAD.WIDE.U32 R174, R5, UR8, R174 ;  /* 0x0000000805ae7c25 */ /* 0x000fe2000f8e00ae */
[----:B------:R-:W-:-:S03]  /*25f0*/  IADD3.X R179, R161, R8, R163, P6, !PT ;  /* 0x00000008a1b37210 */ /* 0x000fc600037fe4a3 */
[----:B----4-:R-:W-:Y:S01]  /*2600*/  IMAD.IADD R91, R9, 0x1, R175 ;  /* 0x00000001095b7824 */ /* 0x010fe200078e02af */
[----:B------:R-:W-:Y:S01]  /*2610*/  LEA R162, P3, R174, UR10, 0x2 ;  /* 0x0000000aaea27c11 */ /* 0x000fe2000f8610ff */
[----:B------:R-:W-:Y:S01]  /*2620*/  IMAD.WIDE.U32 R166, R5, UR8, R178 ;  /* 0x0000000805a67c25 */ /* 0x000fe2000f8e00b2 */
[----:B------:R-:W-:Y:S02]  /*2630*/  IADD3 R175, P6, R156, R172, RZ ;  /* 0x000000ac9caf7210 */ /* 0x000fe40007fde0ff */
[----:B------:R-:W-:Y:S01]  /*2640*/  LEA.HI.X R163, R174, UR11, R91, 0x2, P3 ;  /* 0x0000000baea37c11 */ /* 0x000fe200098f145b */
[----:B------:R-:W-:Y:S01]  /*2650*/  IMAD.IADD R179, R9, 0x1, R167 ;  /* 0x0000000109b37824 */ /* 0x000fe200078e02a7 */
[----:B------:R-:W-:Y:S01]  /*2660*/  IADD3 R90, P3, R17, R22, RZ ;  /* 0x00000016115a7210 */ /* 0x000fe20007f7e0ff */
[----:B------:R-:W-:-:S04]  /*2670*/  IMAD.IADD R182, R18, 0x1, R173 ;  /* 0x0000000112b67824 */ /* 0x000fc800078e02ad */
[----:B------:R-:W-:Y:S02]  /*2680*/  IMAD.X R91, R19, 0x1, R23, P3 ;  /* 0x00000001135b7824 */ /* 0x000fe400018e0617 */
[----:B--2---:R-:W-:-:S04]  /*2690*/  FMUL R92, R180, R15 ;  /* 0x0000000fb45c7220 */ /* 0x004fc80000400000 */
[----:B------:R-:W-:Y:S01]  /*26a0*/  FFMA R181, R93, R16, R92 ;  /* 0x000000105db57223 */ /* 0x000fe2000000005c */
[----:B------:R-:W-:-:S04]  /*26b0*/  LEA R92, P3, R166, UR10, 0x2 ;  /* 0x0000000aa65c7c11 */ /* 0x000fc8000f8610ff */
[----:B------:R0:W-:Y:S01]  /*26c0*/  @P5 STG.E desc[UR14][R90.64], R181 ;  /* 0x000000b55a005986 */ /* 0x0001e2000c10190e */
[----:B------:R-:W-:-:S13]  /*26d0*/  ISETP.GT.AND P5, PT, R12, 0x8, P1 ;  /* 0x000000080c00780c */ /* 0x000fda0000fa4270 */
[----:B0-----:R-:W-:Y:S05]  /*26e0*/  @!P5 BRA `(.L_x_34) ;  /* 0x000000000004d947 */ /* 0x001fea0003800000 */
[----:B------:R0:W5:Y:S02]  /*26f0*/  LDG.E.LTC128B R180, desc[UR14][R162.64+0x20] ;  /* 0x0000200ea2b47981 */ /* 0x000164000c1e1920 */
.L_x_34:
[----:B------:R-:W-:Y:S05]  /*2700*/  BSYNC B1 ;  /* 0x0000000000017941 */ /* 0x000fea0003800000 */
.L_x_33:
[----:B-----5:R-:W-:Y:S01]  /*2710*/  FMUL R167, R180, R15 ;  /* 0x0000000fb4a77220 */ /* 0x020fe20000400000 */
[----:B------:R-:W-:Y:S01]  /*2720*/  LEA.HI.X R93, R166, UR11, R179, 0x2, P3 ;  /* 0x0000000ba65d7c11 */ /* 0x000fe200098f14b3 */
[----:B------:R-:W-:Y:S01]  /*2730*/  IMAD.X R178, R182, 0x1, R155, P6 ;  /* 0x00000001b6b27824 */ /* 0x000fe200030e069b */
[C---:B------:R-:W-:Y:S01]  /*2740*/  LEA R166, P3, R175.reuse, UR10, 0x2 ;  /* 0x0000000aafa67c11 */ /* 0x040fe2000f8610ff */
[----:B------:R-:W-:Y:S01]  /*2750*/  FFMA R181, R94, R16, R167 ;  /* 0x000000105eb57223 */ /* 0x000fe200000000a7 */
[----:B------:R-:W-:Y:S01]  /*2760*/  IADD3 R174, P6, R176, R158, RZ ;  /* 0x0000009eb0ae7210 */ /* 0x000fe20007fde0ff */
[----:B------:R-:W-:Y:S01]  /*2770*/  BSSY B1, `(.L_x_35) ;  /* 0x000000b000017945 */ /* 0x000fe20003800000 */
[----:B------:R-:W-:Y:S02]  /*2780*/  LEA.HI.X R167, R175, UR11, R178, 0x2, P3 ;  /* 0x0000000bafa77c11 */ /* 0x000fe400098f14b2 */
[----:B------:R2:W-:Y:S01]  /*2790*/  @P5 STG.E desc[UR14][R164.64+0x20], R181 ;  /* 0x000020b5a4005986 */ /* 0x0005e2000c10190e */
[----:B------:R-:W-:-:S02]  /*27a0*/  ISETP.GT.AND P5, PT, R12, 0x9, P1 ;  /* 0x000000090c00780c */ /* 0x000fc40000fa4270 */
[----:B------:R-:W-:Y:S02]  /*27b0*/  IADD3 R172, P3, R172, R158, RZ ;  /* 0x0000009eacac7210 */ /* 0x000fe40007f7e0ff */
[----:B------:R-:W-:Y:S02]  /*27c0*/  IADD3.X R175, R159, R18, R177, P6, !PT ;  /* 0x000000129faf7210 */ /* 0x000fe400037fe4b1 */
[----:B------:R-:W-:Y:S01]  /*27d0*/  IADD3 R179, P6, R172, R156, RZ ;  /* 0x0000009cacb37210 */ /* 0x000fe20007fde0ff */
[----:B------:R-:W-:Y:S02]  /*27e0*/  IMAD.X R173, R182, 0x1, R159, P3 ;  /* 0x00000001b6ad7824 */ /* 0x000fe400018e069f */
[----:B------:R-:W-:-:S04]  /*27f0*/  IMAD.WIDE.U32 R176, R11, R158, R174 ;  /* 0x0000009e0bb07225 */ /* 0x000fc800078e00ae */
[----:B--2---:R-:W-:Y:S06]  /*2800*/  @!P5 BRA `(.L_x_36) ;  /* 0x000000000004d947 */ /* 0x004fec0003800000 */
[----:B------:R2:W5:Y:S02]  /*2810*/  LDG.E.LTC128B R180, desc[UR14][R92.64+0x20] ;  /* 0x0000200e5cb47981 */ /* 0x000564000c1e1920 */
.L_x_36:
[----:B------:R-:W-:Y:S05]  /*2820*/  BSYNC B1 ;  /* 0x0000000000017941 */ /* 0x000fea0003800000 */
.L_x_35:
[----:B-----5:R-:W-:Y:S01]  /*2830*/  FMUL R178, R180, R15 ;  /* 0x0000000fb4b27220 */ /* 0x020fe20000400000 */
[----:B------:R-:W-:Y:S01]  /*2840*/  IMAD.X R182, R173, 0x1, R155, P6 ;  /* 0x00000001adb67824 */ /* 0x000fe200030e069b */
[----:B------:R-:W-:Y:S01]  /*2850*/  LEA R94, P6, R179, UR10, 0x2 ;  /* 0x0000000ab35e7c11 */ /* 0x000fe2000f8c10ff */
[----:B------:R-:W-:Y:S01]  /*2860*/  BSSY B1, `(.L_x_37) ;  /* 0x000000d000017945 */ /* 0x000fe20003800000 */
[----:B------:R-:W-:Y:S01]  /*2870*/  FFMA R169, R95, R16, R178 ;  /* 0x000000105fa97223 */ /* 0x000fe200000000b2 */
[----:B------:R-:W-:Y:S02]  /*2880*/  IADD3 R176, P3, R160, R176, RZ ;  /* 0x000000b0a0b07210 */ /* 0x000fe40007f7e0ff */
[----:B------:R-:W-:Y:S01]  /*2890*/  LEA.HI.X R95, R179, UR11, R182, 0x2, P6 ;  /* 0x0000000bb35f7c11 */ /* 0x000fe2000b0f14b6 */
[----:B------:R-:W-:Y:S01]  /*28a0*/  IMAD.WIDE.U32 R178, R158, 0x7, R170 ;  /* 0x000000079eb27825 */ /* 0x000fe200078e00aa */
[----:B------:R3:W-:Y:S01]  /*28b0*/  @P5 STG.E desc[UR14][R90.64+0x20], R169 ;  /* 0x000020a95a005986 */ /* 0x0007e2000c10190e */
[----:B------:R-:W-:-:S02]  /*28c0*/  ISETP.GT.AND P5, PT, R12, 0x10, P2 ;  /* 0x000000100c00780c */ /* 0x000fc400017a4270 */
[----:B------:R-:W-:Y:S01]  /*28d0*/  IADD3.X R177, R161, R8, R177, P3, !PT ;  /* 0x00000008a1b17210 */ /* 0x000fe20001ffe4b1 */
[----:B------:R-:W-:Y:S01]  /*28e0*/  IMAD.MOV.U32 R182, RZ, RZ, R180 ;  /* 0x000000ffffb67224 */ /* 0x000fe200078e00b4 */
[----:B------:R-:W-:Y:S02]  /*28f0*/  IADD3 R168, P6, R17, R168, RZ ;  /* 0x000000a811a87210 */ /* 0x000fe40007fde0ff */
[----:B------:R-:W-:-:S07]  /*2900*/  IADD3 R170, P3, R178, R158, RZ ;  /* 0x0000009eb2aa7210 */ /* 0x000fce0007f7e0ff */
[----:B---3--:R-:W-:Y:S06]  /*2910*/  @!P5 BRA `(.L_x_38) ;  /* 0x000000000004d947 */ /* 0x008fec0003800000 */
[----:B------:R3:W5:Y:S02]  /*2920*/  LDG.E.LTC128B R182, desc[UR14][R166.64] ;  /* 0x0000000ea6b67981 */ /* 0x000764000c1e1920 */
.L_x_38:
[----:B------:R-:W-:Y:S05]  /*2930*/  BSYNC B1 ;  /* 0x0000000000017941 */ /* 0x000fea0003800000 */
.L_x_37:
[----:B------:R-:W-:Y:S01]  /*2940*/  IADD3.X R171, R159, R18, R179, P3, !PT ;  /* 0x000000129fab7210 */ /* 0x000fe20001ffe4b3 */
[----:B---3-5:R-:W-:Y:S01]  /*2950*/  FMUL R167, R182, R15 ;  /* 0x0000000fb6a77220 */ /* 0x028fe20000400000 */
[----:B------:R-:W-:Y:S01]  /*2960*/  ISETP.GT.AND P3, PT, R12, 0x11, P2 ;  /* 0x000000110c00780c */ /* 0x000fe20001764270 */
[----:B------:R-:W-:Y:S01]  /*2970*/  IMAD.WIDE.U32 R176, R5, UR8, R176 ;  /* 0x0000000805b07c25 */ /* 0x000fe2000f8e00b0 */
[----:B------:R-:W-:Y:S03]  /*2980*/  BSSY B1, `(.L_x_39) ;  /* 0x000000b000017945 */ /* 0x000fe60003800000 */
[----:B------:R-:W-:Y:S01]  /*2990*/  FFMA R183, R96, R16, R167 ;  /* 0x0000001060b77223 */ /* 0x000fe200000000a7 */
[----:B------:R-:W-:Y:S01]  /*29a0*/  IMAD.X R169, R19, 0x1, R165, P6 ;  /* 0x0000000113a97824 */ /* 0x000fe200030e06a5 */
[----:B------:R-:W-:Y:S01]  /*29b0*/  LEA R166, P6, R176, UR10, 0x2 ;  /* 0x0000000ab0a67c11 */ /* 0x000fe2000f8c10ff */
[----:B------:R-:W-:-:S03]  /*29c0*/  IMAD.WIDE.U32 R178, R11, R158, R170 ;  /* 0x0000009e0bb27225 */ /* 0x000fc600078e00aa */
[----:B------:R3:W-:Y:S01]  /*29d0*/  @P5 STG.E desc[UR14][R168.64], R183 ;  /* 0x000000b7a8005986 */ /* 0x0007e2000c10190e */
[----:B------:R-:W-:Y:S01]  /*29e0*/  IMAD.IADD R167, R9, 0x1, R177 ;  /* 0x0000000109a77824 */ /* 0x000fe200078e02b1 */
[----:B------:R-:W-:-:S04]  /*29f0*/  IADD3 R180, P5, R160, R178, RZ ;  /* 0x000000b2a0b47210 */ /* 0x000fc80007fbe0ff */
[----:B------:R-:W-:Y:S01]  /*2a00*/  LEA.HI.X R167, R176, UR11, R167, 0x2, P6 ;  /* 0x0000000bb0a77c11 */ /* 0x000fe2000b0f14a7 */
[----:B------:R-:W-:Y:S08]  /*2a10*/  @!P3 BRA `(.L_x_40) ;  /* 0x000000000004b947 */ /* 0x000ff00003800000 */
[----:B------:R4:W5:Y:S02]  /*2a20*/  LDG.E.LTC128B R182, desc[UR14][R94.64] ;  /* 0x0000000e5eb67981 */ /* 0x000964000c1e1920 */
.L_x_40:
[----:B------:R-:W-:Y:S05]  /*2a30*/  BSYNC B1 ;  /* 0x0000000000017941 */ /* 0x000fea0003800000 */
.L_x_39:
[----:B----4-:R-:W-:Y:S01]  /*2a40*/  IADD3 R94, P6, R17, R90, RZ ;  /* 0x0000005a115e7210 */ /* 0x010fe20007fde0ff */
[----:B-----5:R-:W-:Y:S01]  /*2a50*/  FMUL R96, R182, R15 ;  /* 0x0000000fb6607220 */ /* 0x020fe20000400000 */
[----:B------:R-:W-:Y:S01]  /*2a60*/  IADD3.X R181, R161, R8, R179, P5, !PT ;  /* 0x00000008a1b57210 */ /* 0x000fe20002ffe4b3 */
[----:B------:R-:W-:Y:S01]  /*2a70*/  BSSY B1, `(.L_x_41) ;  /* 0x0000008000017945 */ /* 0x000fe20003800000 */
[----:B------:R-:W-:Y:S01]  /*2a80*/  ISETP.GT.AND P5, PT, R12, 0x10, P1 ;  /* 0x000000100c00780c */ /* 0x000fe20000fa4270 */
[----:B------:R-:W-:Y:S02]  /*2a90*/  IMAD.X R95, R19, 0x1, R91, P6 ;  /* 0x00000001135f7824 */ /* 0x000fe400030e065b */
[----:B------:R-:W-:Y:S01]  /*2aa0*/  FFMA R97, R97, R16, R96 ;  /* 0x0000001061617223 */ /* 0x000fe20000000060 */
[----:B------:R-:W-:-:S04]  /*2ab0*/  IMAD.WIDE.U32 R176, R5, UR8, R180 ;  /* 0x0000000805b07c25 */ /* 0x000fc8000f8e00b4 */
[----:B------:R4:W-:Y:S05]  /*2ac0*/  @P3 STG.E desc[UR14][R94.64], R97 ;  /* 0x000000615e003986 */ /* 0x0009ea000c10190e */
[----:B------:R-:W-:Y:S05]  /*2ad0*/  @!P5 BRA `(.L_x_42) ;  /* 0x000000000004d947 */ /* 0x000fea0003800000 */
[----:B------:R0:W5:Y:S02]  /*2ae0*/  LDG.E.LTC128B R182, desc[UR14][R166.64+0x20] ;  /* 0x0000200ea6b67981 */ /* 0x000164000c1e1920 */
.L_x_42:
[----:B------:R-:W-:Y:S05]  /*2af0*/  BSYNC B1 ;  /* 0x0000000000017941 */ /* 0x000fea0003800000 */
.L_x_41:
[----:B----45:R-:W-:Y:S01]  /*2b00*/  FMUL R97, R182, R15 ;  /* 0x0000000fb6617220 */ /* 0x030fe20000400000 */
[----:B------:R-:W-:Y:S01]  /*2b10*/  ISETP.GT.AND P3, PT, R12, 0x11, P1 ;  /* 0x000000110c00780c */ /* 0x000fe20000f64270 */
[----:B------:R-:W-:Y:S01]  /*2b20*/  IMAD.IADD R177, R9, 0x1, R177 ;  /* 0x0000000109b17824 */ /* 0x000fe200078e02b1 */
[----:B------:R-:W-:Y:S01]  /*2b30*/  LEA R96, P6, R176, UR10, 0x2 ;  /* 0x0000000ab0607c11 */ /* 0x000fe2000f8c10ff */
[----:B------:R-:W-:Y:S01]  /*2b40*/  FFMA R179, R98, R16, R97 ;  /* 0x0000001062b37223 */ /* 0x000fe20000000061 */
[----:B------:R-:W-:Y:S01]  /*2b50*/  BSSY B1, `(.L_x_43) ;  /* 0x0000006000017945 */ /* 0x000fe20003800000 */
[----:B------:R-:W-:Y:S01]  /*2b60*/  IMAD.WIDE.U32 R174, R158, 0x7, R174 ;  /* 0x000000079eae7825 */ /* 0x000fe200078e00ae */
[----:B------:R-:W-:Y:S02]  /*2b70*/  LEA.HI.X R97, R176, UR11, R177, 0x2, P6 ;  /* 0x0000000bb0617c11 */ /* 0x000fe4000b0f14b1 */
[----:B------:R4:W-:Y:S05]  /*2b80*/  @P5 STG.E desc[UR14][R168.64+0x20], R179 ;  /* 0x000020b3a8005986 */ /* 0x0009ea000c10190e */
[----:B------:R-:W-:Y:S05]  /*2b90*/  @!P3 BRA `(.L_x_44) ;  /* 0x000000000004b947 */ /* 0x000fea0003800000 */
[----:B------:R0:W5:Y:S02]  /*2ba0*/  LDG.E.LTC128B R182, desc[UR14][R96.64+0x20] ;  /* 0x0000200e60b67981 */ /* 0x000164000c1e1920 */
.L_x_44:
[----:B------:R-:W-:Y:S05]  /*2bb0*/  BSYNC B1 ;  /* 0x0000000000017941 */ /* 0x000fea0003800000 */
.L_x_43:
[----:B------:R-:W-:Y:S01]  /*2bc0*/  IADD3 R176, P5, R174, R158, RZ ;  /* 0x0000009eaeb07210 */ /* 0x000fe20007fbe0ff */
[----:B-----5:R-:W-:Y:S01]  /*2bd0*/  FMUL R98, R182, R15 ;  /* 0x0000000fb6627220 */ /* 0x020fe20000400000 */
[----:B----4-:R-:W-:Y:S01]  /*2be0*/  IMAD.WIDE.U32 R178, R158, 0x7, R172 ;  /* 0x000000079eb27825 */ /* 0x010fe200078e00ac */
[----:B------:R-:W-:Y:S01]  /*2bf0*/  BSSY B1, `(.L_x_45) ;  /* 0x0000018000017945 */ /* 0x000fe20003800000 */
[----:B------:R-:W-:Y:S02]  /*2c00*/  IADD3.X R177, R159, R18, R175, P5, !PT ;  /* 0x000000129fb17210 */ /* 0x000fe40002ffe4af */
[----:B---3--:R-:W-:Y:S01]  /*2c10*/  FFMA R183, R99, R16, R98 ;  /* 0x0000001063b77223 */ /* 0x008fe20000000062 */
[----:B------:R-:W-:Y:S01]  /*2c20*/  IADD3 R172, P5, R17, R168, RZ ;  /* 0x000000a811ac7210 */ /* 0x000fe20007fbe0ff */
[----:B------:R-:W-:Y:S01]  /*2c30*/  IMAD.IADD R179, R18, 0x1, R179 ;  /* 0x0000000112b37824 */ /* 0x000fe200078e02b3 */
[----:B------:R-:W-:Y:S01]  /*2c40*/  IADD3 R99, P6, R156, R178, RZ ;  /* 0x000000b29c637210 */ /* 0x000fe20007fde0ff */
[-C--:B------:R-:W-:Y:S01]  /*2c50*/  IMAD.WIDE.U32 R174, R11, R158.reuse, R176 ;  /* 0x0000009e0bae7225 */ /* 0x080fe200078e00b0 */
[----:B------:R3:W-:Y:S01]  /*2c60*/  @P3 STG.E desc[UR14][R94.64+0x20], R183 ;  /* 0x000020b75e003986 */ /* 0x0007e2000c10190e */
[----:B------:R-:W-:-:S02]  /*2c70*/  IADD3 R178, P3, R178, R158, RZ ;  /* 0x0000009eb2b27210 */ /* 0x000fc40007f7e0ff */
[----:B------:R-:W-:Y:S01]  /*2c80*/  IMAD.X R173, R19, 0x1, R169, P5 ;  /* 0x0000000113ad7824 */ /* 0x000fe200028e06a9 */
[----:B------:R-:W-:Y:S01]  /*2c90*/  ISETP.GT.AND P5, PT, R12, 0x18, P2 ;  /* 0x000000180c00780c */ /* 0x000fe200017a4270 */
[----:B------:R-:W-:Y:S01]  /*2ca0*/  IMAD.X R180, R179, 0x1, R155, P6 ;  /* 0x00000001b3b47824 */ /* 0x000fe200030e069b */
[----:B------:R-:W-:Y:S01]  /*2cb0*/  LEA R98, P6, R99, UR10, 0x2 ;  /* 0x0000000a63627c11 */ /* 0x000fe2000f8c10ff */
[----:B------:R-:W-:-:S03]  /*2cc0*/  IMAD.WIDE.U32 R170, R158, 0x7, R170 ;  /* 0x000000079eaa7825 */ /* 0x000fc600078e00aa */
[----:B------:R-:W-:Y:S01]  /*2cd0*/  LEA.HI.X R99, R99, UR11, R180, 0x2, P6 ;  /* 0x0000000b63637c11 */ /* 0x000fe2000b0f14b4 */
[----:B------:R-:W-:Y:S01]  /*2ce0*/  IMAD.X R179, R179, 0x1, R159, P3 ;  /* 0x00000001b3b37824 */ /* 0x000fe200018e069f */
[----:B------:R-:W-:Y:S01]  /*2cf0*/  IADD3 R180, P6, R160, R174, RZ ;  /* 0x000000aea0b47210 */ /* 0x000fe20007fde0ff */
[----:B------:R-:W-:Y:S01]  /*2d00*/  IMAD.MOV.U32 R184, RZ, RZ, R182 ;  /* 0x000000ffffb87224 */ /* 0x000fe200078e00b6 */
[----:B---3--:R-:W-:Y:S02]  /*2d10*/  IADD3 R183, P3, R178, R156, RZ ;  /* 0x0000009cb2b77210 */ /* 0x008fe40007f7e0ff */
[----:B------:R-:W-:Y:S02]  /*2d20*/  IADD3.X R181, R161, R8, R175, P6, !PT ;  /* 0x00000008a1b57210 */ /* 0x000fe400037fe4af */
[----:B------:R-:W-:-:S04]  /*2d30*/  IADD3 R174, P6, R170, R158, RZ ;  /* 0x0000009eaaae7210 */ /* 0x000fc80007fde0ff */
[----:B------:R-:W-:Y:S01]  /*2d40*/  IADD3.X R175, R159, R18, R171, P6, !PT ;  /* 0x000000129faf7210 */ /* 0x000fe200037fe4ab */
[----:B------:R-:W-:Y:S08]  /*2d50*/  @!P5 BRA `(.L_x_46) ;  /* 0x000000000004d947 */ /* 0x000ff00003800000 */
[----:B------:R3:W5:Y:S02]  /*2d60*/  LDG.E.LTC128B R184, desc[UR14][R98.64] ;  /* 0x0000000e62b87981 */ /* 0x000764000c1e1920 */
.L_x_46:
[----:B------:R-:W-:Y:S05]  /*2d70*/  BSYNC B1 ;  /* 0x0000000000017941 */ /* 0x000fea0003800000 */
.L_x_45:
[----:B------:R-:W-:Y:S02]  /*2d80*/  IMAD.X R170, R179, 0x1, R155, P3 ;  /* 0x00000001b3aa7824 */ /* 0x000fe400018e069b */
[----:B---3-5:R-:W-:Y:S01]  /*2d90*/  FMUL R99, R184, R15 ;  /* 0x0000000fb8637220 */ /* 0x028fe20000400000 */
[----:B------:R-:W-:Y:S01]  /*2da0*/  ISETP.GT.AND P6, PT, R12, 0x19, P2 ;  /* 0x000000190c00780c */ /* 0x000fe200017c4270 */
[----:B------:R-:W-:Y:S01]  /*2db0*/  BSSY B1, `(.L_x_47) ;  /* 0x000000d000017945 */ /* 0x000fe20003800000 */
[----:B------:R-:W-:Y:S01]  /*2dc0*/  LEA R98, P3, R183, UR10, 0x2 ;  /* 0x0000000ab7627c11 */ /* 0x000fe2000f8610ff */
[----:B------:R-:W-:Y:S01]  /*2dd0*/  FFMA R185, R100, R16, R99 ;  /* 0x0000001064b97223 */ /* 0x000fe20000000063 */
[----:B------:R-:W-:Y:S02]  /*2de0*/  IMAD.WIDE.U32 R180, R5, UR8, R180 ;  /* 0x0000000805b47c25 */ /* 0x000fe4000f8e00b4 */
[----:B------:R-:W-:Y:S02]  /*2df0*/  LEA.HI.X R99, R183, UR11, R170, 0x2, P3 ;  /* 0x0000000bb7637c11 */ /* 0x000fe400098f14aa */
[----:B------:R-:W-:Y:S01]  /*2e00*/  IMAD.WIDE.U32 R182, R11, R158, R174 ;  /* 0x0000009e0bb67225 */ /* 0x000fe200078e00ae */
[----:B------:R3:W-:Y:S01]  /*2e10*/  @P5 STG.E desc[UR14][R172.64], R185 ;  /* 0x000000b9ac005986 */ /* 0x0007e2000c10190e */
[----:B------:R-:W-:-:S02]  /*2e20*/  IADD3 R170, P3, R17, R94, RZ ;  /* 0x0000005e11aa7210 */ /* 0x000fc40007f7e0ff */
[----:B------:R-:W-:Y:S01]  /*2e30*/  IMAD.MOV.U32 R186, RZ, RZ, R184 ;  /* 0x000000ffffba7224 */ /* 0x000fe200078e00b8 */
[----:B------:R-:W-:-:S04]  /*2e40*/  IADD3 R182, P5, R160, R182, RZ ;  /* 0x000000b6a0b67210 */ /* 0x000fc80007fbe0ff */
[----:B------:R-:W-:Y:S01]  /*2e50*/  IADD3.X R183, R161, R8, R183, P5, !PT ;  /* 0x00000008a1b77210 */ /* 0x000fe20002ffe4b7 */
[----:B------:R-:W-:Y:S08]  /*2e60*/  @!P6 BRA `(.L_x_48) ;  /* 0x000000000004e947 */ /* 0x000ff00003800000 */
[----:B------:R4:W5:Y:S02]  /*2e70*/  LDG.E.LTC128B R186, desc[UR14][R98.64] ;  /* 0x0000000e62ba7981 */ /* 0x000964000c1e1920 */
.L_x_48:
[----:B------:R-:W-:Y:S05]  /*2e80*/  BSYNC B1 ;  /* 0x0000000000017941 */ /* 0x000fea0003800000 */
.L_x_47:
[----:B-----5:R-:W-:Y:S01]  /*2e90*/  FMUL R100, R186, R15 ;  /* 0x0000000fba647220 */ /* 0x020fe20000400000 */
[----:B------:R-:W-:Y:S01]  /*2ea0*/  IMAD.X R171, R19, 0x1, R95, P3 ;  /* 0x0000000113ab7824 */ /* 0x000fe200018e065f */
[C---:B----4-:R-:W-:Y:S01]  /*2eb0*/  LEA R98, P3, R180.reuse, UR10, 0x2 ;  /* 0x0000000ab4627c11 */ /* 0x050fe2000f8610ff */
[----:B------:R-:W-:Y:S02]  /*2ec0*/  IMAD.IADD R99, R9, 0x1, R181 ;  /* 0x0000000109637824 */ /* 0x000fe400078e02b5 */
[----:B------:R-:W-:Y:S01]  /*2ed0*/  FFMA R101, R101, R16, R100 ;  /* 0x0000001065657223 */ /* 0x000fe20000000064 */
[----:B------:R-:W-:Y:S01]  /*2ee0*/  IMAD.WIDE.U32 R182, R5, UR8, R182 ;  /* 0x0000000805b67c25 */ /* 0x000fe2000f8e00b6 */
[----:B------:R-:W-:Y:S01]  /*2ef0*/  BSSY B1, `(.L_x_49) ;  /* 0x000000a000017945 */ /* 0x000fe20003800000 */
[----:B------:R-:W-:Y:S02]  /*2f00*/  LEA.HI.X R99, R180, UR11, R99, 0x2, P3 ;  /* 0x0000000bb4637c11 */ /* 0x000fe400098f1463 */
[----:B------:R4:W-:Y:S01]  /*2f10*/  @P6 STG.E desc[UR14][R170.64], R101 ;  /* 0x00000065aa006986 */ /* 0x0009e2000c10190e */
[----:B------:R-:W-:Y:S01]  /*2f20*/  ISETP.GT.AND P3, PT, R12, 0x18, P1 ;  /* 0x000000180c00780c */ /* 0x000fe20000f64270 */
[----:B------:R-:W-:Y:S01]  /*2f30*/  IMAD.WIDE.U32 R176, R158, 0x7, R176 ;  /* 0x000000079eb07825 */ /* 0x000fe200078e00b0 */
[----:B------:R-:W-:-:S03]  /*2f40*/  LEA R100, P5, R182, UR10, 0x2 ;  /* 0x0000000ab6647c11 */ /* 0x000fc6000f8a10ff */
[----:B---3--:R-:W-:-:S04]  /*2f50*/  IMAD.WIDE.U32 R184, R158, 0x7, R178 ;  /* 0x000000079eb87825 */ /* 0x008fc800078e00b2 */
[----:B------:R-:W-:-:S04]  /*2f60*/  IMAD.IADD R181, R9, 0x1, R183 ;  /* 0x0000000109b57824 */ /* 0x000fc800078e02b7 */
[----:B----4-:R-:W-:Y:S05]  /*2f70*/  @!P3 BRA `(.L_x_50) ;  /* 0x000000000004b947 */ /* 0x010fea0003800000 */
[----:B------:R3:W5:Y:S02]  /*2f80*/  LDG.E.LTC128B R186, desc[UR14][R98.64+0x20] ;  /* 0x0000200e62ba7981 */ /* 0x000764000c1e1920 */
.L_x_50:
[----:B------:R-:W-:Y:S05]  /*2f90*/  BSYNC B1 ;  /* 0x0000000000017941 */ /* 0x000fea0003800000 */
.L_x_49:
[----:B-----5:R-:W-:Y:S01]  /*2fa0*/  FMUL R179, R186, R15 ;  /* 0x0000000fbab37220 */ /* 0x020fe20000400000 */
[----:B------:R-:W-:Y:S01]  /*2fb0*/  IMAD.IADD R187, R18, 0x1, R185 ;  /* 0x0000000112bb7824 */ /* 0x000fe200078e02b9 */
[----:B------:R-:W-:Y:S01]  /*2fc0*/  IADD3 R183, P6, R156, R184, RZ ;  /* 0x000000b89cb77210 */ /* 0x000fe20007fde0ff */
[----:B------:R-:W-:Y:S01]  /*2fd0*/  BSSY B1, `(.L_x_51) ;  /* 0x000000e000017945 */ /* 0x000fe20003800000 */
[----:B------:R-:W-:Y:S01]  /*2fe0*/  FFMA R185, R102, R16, R179 ;  /* 0x0000001066b97223 */ /* 0x000fe200000000b3 */
[----:B------:R-:W-:Y:S02]  /*2ff0*/  LEA.HI.X R101, R182, UR11, R181, 0x2, P5 ;  /* 0x0000000bb6657c11 */ /* 0x000fe4000a8f14b5 */
[----:B------:R-:W-:Y:S01]  /*3000*/  IADD3 R180, P5, R176, R158, RZ ;  /* 0x0000009eb0b47210 */ /* 0x000fe20007fbe0ff */
[----:B------:R-:W-:Y:S01]  /*3010*/  IMAD.X R102, R187, 0x1, R155, P6 ;  /* 0x00000001bb667824 */ /* 0x000fe200030e069b */
[----:B------:R4:W-:Y:S01]  /*3020*/  @P3 STG.E desc[UR14][R172.64+0x20], R185 ;  /* 0x000020b9ac003986 */ /* 0x0009e2000c10190e */
[----:B------:R-:W-:-:S02]  /*3030*/  ISETP.GT.AND P3, PT, R12, 0x19, P1 ;  /* 0x000000190c00780c */ /* 0x000fc40000f64270 */
[----:B------:R-:W-:Y:S02]  /*3040*/  IADD3.X R181, R159, R18, R177, P5, !PT ;  /* 0x000000129fb57210 */ /* 0x000fe40002ffe4b1 */
[----:B------:R-:W-:Y:S02]  /*3050*/  LEA R178, P6, R183, UR10, 0x2 ;  /* 0x0000000ab7b27c11 */ /* 0x000fe4000f8c10ff */
[-C--:B------:R-:W-:Y:S01]  /*3060*/  IADD3 R182, P5, R184, R158.reuse, RZ ;  /* 0x0000009eb8b67210 */ /* 0x080fe20007fbe0ff */
[----:B------:R-:W-:Y:S01]  /*3070*/  IMAD.WIDE.U32 R176, R11, R158, R180 ;  /* 0x0000009e0bb07225 */ /* 0x000fe200078e00b4 */
[----:B------:R-:W-:-:S05]  /*3080*/  LEA.HI.X R179, R183, UR11, R102, 0x2, P6 ;  /* 0x0000000bb7b37c11 */ /* 0x000fca000b0f1466 */
[----:B----4-:R-:W-:Y:S06]  /*3090*/  @!P3 BRA `(.L_x_52) ;  /* 0x000000000004b947 */ /* 0x010fec0003800000 */
[----:B------:R4:W5:Y:S02]  /*30a0*/  LDG.E.LTC128B R186, desc[UR14][R100.64+0x20] ;  /* 0x0000200e64ba7981 */ /* 0x000964000c1e1920 */
.L_x_52:
[----:B------:R-:W-:Y:S05]  /*30b0*/  BSYNC B1 ;  /* 0x0000000000017941 */ /* 0x000fea0003800000 */
.L_x_51:
[----:B-----5:R-:W-:Y:S01]  /*30c0*/  FMUL R102, R186, R15 ;  /* 0x0000000fba667220 */ /* 0x020fe20000400000 */
[----:B------:R-:W-:Y:S01]  /*30d0*/  IMAD.X R183, R187, 0x1, R159, P5 ;  /* 0x00000001bbb77824 */ /* 0x000fe200028e069f */
[----:B------:R-:W-:Y:S01]  /*30e0*/  IADD3 R185, P6, R182, R156, RZ ;  /* 0x0000009cb6b97210 */ /* 0x000fe20007fde0ff */
[----:B------:R-:W-:Y:S01]  /*30f0*/  BSSY B1, `(.L_x_53) ;  /* 0x000000f000017945 */ /* 0x000fe20003800000 */
[----:B------:R-:W-:Y:S01]  /*3100*/  FFMA R187, R103, R16, R102 ;  /* 0x0000001067bb7223 */ /* 0x000fe20000000066 */
[----:B------:R-:W-:Y:S01]  /*3110*/  IADD3 R102, P5, R160, R176, RZ ;  /* 0x000000b0a0667210 */ /* 0x000fe20007fbe0ff */
[----:B------:R-:W-:-:S03]  /*3120*/  IMAD.WIDE.U32 R174, R158, 0x7, R174 ;  /* 0x000000079eae7825 */ /* 0x000fc600078e00ae */
[----:B------:R0:W-:Y:S01]  /*3130*/  @P3 STG.E desc[UR14][R170.64+0x20], R187 ;  /* 0x000020bbaa003986 */ /* 0x0001e2000c10190e */
[----:B------:R-:W-:Y:S01]  /*3140*/  ISETP.GT.AND P3, PT, R12, 0x20, P2 ;  /* 0x000000200c00780c */ /* 0x000fe20001764270 */
[----:B------:R-:W-:Y:S01]  /*3150*/  IMAD.X R176, R183, 0x1, R155, P6 ;  /* 0x00000001b7b07824 */ /* 0x000fe200030e069b */
[----:B------:R-:W-:Y:S01]  /*3160*/  LEA R184, P6, R185, UR10, 0x2 ;  /* 0x0000000ab9b87c11 */ /* 0x000fe2000f8c10ff */
[----:B------:R-:W-:Y:S01]  /*3170*/  IMAD.MOV.U32 R188, RZ, RZ, R186 ;  /* 0x000000ffffbc7224 */ /* 0x000fe200078e00ba */
[----:B------:R-:W-:Y:S02]  /*3180*/  IADD3.X R103, R161, R8, R177, P5, !PT ;  /* 0x00000008a1677210 */ /* 0x000fe40002ffe4b1 */
[----:B------:R-:W-:Y:S02]  /*3190*/  LEA.HI.X R185, R185, UR11, R176, 0x2, P6 ;  /* 0x0000000bb9b97c11 */ /* 0x000fe4000b0f14b0 */
[----:B------:R-:W-:Y:S01]  /*31a0*/  IADD3 R176, P5, R17, R172, RZ ;  /* 0x000000ac11b07210 */ /* 0x000fe20007fbe0ff */
[----:B------:R-:W-:-:S04]  /*31b0*/  IMAD.WIDE.U32 R102, R5, UR8, R102 ;  /* 0x0000000805667c25 */ /* 0x000fc8000f8e0066 */
[----:B0-----:R-:W-:Y:S08]  /*31c0*/  @!P3 BRA `(.L_x_54) ;  /* 0x000000000004b947 */ /* 0x001ff00003800000 */
[----:B------:R0:W5:Y:S02]  /*31d0*/  LDG.E.LTC128B R188, desc[UR14][R178.64] ;  /* 0x0000000eb2bc7981 */ /* 0x000164000c1e1920 */
.L_x_54:
[----:B------:R-:W-:Y:S05]  /*31e0*/  BSYNC B1 ;  /* 0x0000000000017941 */ /* 0x000fea0003800000 */
.L_x_53:
[----:B0----5:R-:W-:Y:S01]  /*31f0*/  FMUL R179, R188, R15 ;  /* 0x0000000fbcb37220 */ /* 0x021fe20000400000 */
[----:B------:R-:W-:Y:S01]  /*3200*/  IMAD.X R177, R19, 0x1, R173, P5 ;  /* 0x0000000113b17824 */ /* 0x000fe200028e06ad */
[----:B------:R-:W-:Y:S01]  /*3210*/  IADD3 R178, P6, R174, R158, RZ ;  /* 0x0000009eaeb27210 */ /* 0x000fe20007fde0ff */
[----:B------:R-:W-:Y:S02]  /*3220*/  IMAD.IADD R103, R9, 0x1, R103 ;  /* 0x0000000109677824 */ /* 0x000fe400078e0267 */
[----:B------:R-:W-:Y:S01]  /*3230*/  FFMA R189, R104, R16, R179 ;  /* 0x0000001068bd7223 */ /* 0x000fe200000000b3 */
[----:B------:R-:W-:Y:S01]  /*3240*/  LEA R174, P5, R102, UR10, 0x2 ;  /* 0x0000000a66ae7c11 */ /* 0x000fe2000f8a10ff */
[----:B------:R-:W-:Y:S01]  /*3250*/  BSSY B1, `(.L_x_55) ;  /* 0x0000009000017945 */ /* 0x000fe20003800000 */
[----:B------:R-:W-:Y:S02]  /*3260*/  IADD3.X R179, R159, R18, R175, P6, !PT ;  /* 0x000000129fb37210 */ /* 0x000fe400037fe4af */
[----:B------:R0:W-:Y:S01]  /*3270*/  @P3 STG.E desc[UR14][R176.64], R189 ;  /* 0x000000bdb0003986 */ /* 0x0001e2000c10190e */
[----:B------:R-:W-:-:S02]  /*3280*/  ISETP.GT.AND P3, PT, R12, 0x21, P2 ;  /* 0x000000210c00780c */ /* 0x000fc40001764270 */
[----:B------:R-:W-:Y:S01]  /*3290*/  LEA.HI.X R175, R102, UR11, R103, 0x2, P5 ;  /* 0x0000000b66af7c11 */ /* 0x000fe2000a8f1467 */
[----:B------:R-:W-:Y:S01]  /*32a0*/  IMAD.WIDE.U32 R186, R11, R158, R178 ;  /* 0x0000009e0bba7225 */ /* 0x000fe200078e00b2 */
[----:B------:R-:W-:-:S09]  /*32b0*/  IADD3 R102, P5, R17, R170, RZ ;  /* 0x000000aa11667210 */ /* 0x000fd20007fbe0ff */
[----:B0-----:R-:W-:Y:S05]  /*32c0*/  @!P3 BRA `(.L_x_56) ;  /* 0x000000000004b947 */ /* 0x001fea0003800000 */
[----:B------:R0:W5:Y:S02]  /*32d0*/  LDG.E.LTC128B R188, desc[UR14][R184.64] ;  /* 0x0000000eb8bc7981 */ /* 0x000164000c1e1920 */
.L_x_56:
[----:B------:R-:W-:Y:S05]  /*32e0*/  BSYNC B1 ;  /* 0x0000000000017941 */ /* 0x000fea0003800000 */
.L_x_55:
[----:B-----5:R-:W-:Y:S01]  /*32f0*/  FMUL R104, R188, R15 ;  /* 0x0000000fbc687220 */ /* 0x020fe20000400000 */
[----:B------:R-:W-:Y:S01]  /*3300*/  IMAD.X R103, R19, 0x1, R171, P5 ;  /* 0x0000000113677824 */ /* 0x000fe200028e06ab */
[----:B------:R-:W-:Y:S01]  /*3310*/  ISETP.GT.AND P5, PT, R12, 0x20, P1 ;  /* 0x000000200c00780c */ /* 0x000fe20000fa4270 */
[----:B------:R-:W-:Y:S01]  /*3320*/  BSSY B1, `(.L_x_57) ;  /* 0x0000007000017945 */ /* 0x000fe20003800000 */
[----:B------:R-:W-:Y:S01]  /*3330*/  FFMA R105, R105, R16, R104 ;  /* 0x0000001069697223 */ /* 0x000fe20000000068 */
[----:B0-----:R-:W-:-:S04]  /*3340*/  IADD3 R184, P6, R160, R186, RZ ;  /* 0x000000baa0b87210 */ /* 0x001fc80007fde0ff */
[----:B------:R0:W-:Y:S01]  /*3350*/  @P3 STG.E desc[UR14][R102.64], R105 ;  /* 0x0000006966003986 */ /* 0x0001e2000c10190e */
[----:B------:R-:W-:-:S05]  /*3360*/  IADD3.X R185, R161, R8, R187, P6, !PT ;  /* 0x00000008a1b97210 */ /* 0x000fca00037fe4bb */
[----:B------:R-:W-:Y:S05]  /*3370*/  @!P5 BRA `(.L_x_58) ;  /* 0x000000000004d947 */ /* 0x000fea0003800000 */
[----:B------:R0:W5:Y:S02]  /*3380*/  LDG.E.LTC128B R188, desc[UR14][R174.64+0x20] ;  /* 0x0000200eaebc7981 */ /* 0x000164000c1e1920 */
.L_x_58:
[----:B------:R-:W-:Y:S05]  /*3390*/  BSYNC B1 ;  /* 0x0000000000017941 */ /* 0x000fea0003800000 */
.L_x_57:
[----:B0----5:R-:W-:Y:S01]  /*33a0*/  FMUL R105, R188, R15 ;  /* 0x0000000fbc697220 */ /* 0x021fe20000400000 */
[----:B------:R-:W-:Y:S01]  /*33b0*/  IMAD.WIDE.U32 R184, R5, UR8, R184 ;  /* 0x0000000805b87c25 */ /* 0x000fe2000f8e00b8 */
[----:B------:R-:W-:Y:S03]  /*33c0*/  BSSY B1, `(.L_x_59) ;  /* 0x000000e000017945 */ /* 0x000fe60003800000 */
[----:B------:R-:W-:Y:S01]  /*33d0*/  FFMA R187, R106, R16, R105 ;  /* 0x000000106abb7223 */ /* 0x000fe20000000069 */
[----:B------:R-:W-:Y:S01]  /*33e0*/  IMAD.WIDE.U32 R182, R158, 0x7, R182 ;  /* 0x000000079eb67825 */ /* 0x000fe200078e00b6 */
[----:B------:R-:W-:-:S03]  /*33f0*/  LEA R104, P3, R184, UR10, 0x2 ;  /* 0x0000000ab8687c11 */ /* 0x000fc6000f8610ff */
[----:B------:R0:W-:Y:S01]  /*3400*/  @P5 STG.E desc[UR14][R176.64+0x20], R187 ;  /* 0x000020bbb0005986 */ /* 0x0001e2000c10190e */
[----:B------:R-:W-:Y:S01]  /*3410*/  ISETP.GT.AND P5, PT, R12, 0x21, P1 ;  /* 0x000000210c00780c */ /* 0x000fe20000fa4270 */
[----:B------:R-:W-:Y:S01]  /*3420*/  IMAD.IADD R105, R9, 0x1, R185 ;  /* 0x0000000109697824 */ /* 0x000fe200078e02b9 */
[----:B------:R-:W-:Y:S01]  /*3430*/  IADD3 R185, P6, R156, R182, RZ ;  /* 0x000000b69cb97210 */ /* 0x000fe20007fde0ff */
[----:B------:R-:W-:-:S03]  /*3440*/  IMAD.WIDE.U32 R180, R158, 0x7, R180 ;  /* 0x000000079eb47825 */ /* 0x000fc600078e00b4 */
[----:B------:R-:W-:Y:S01]  /*3450*/  LEA.HI.X R105, R184, UR11, R105, 0x2, P3 ;  /* 0x0000000bb8697c11 */ /* 0x000fe200098f1469 */
[----:B------:R-:W-:Y:S02]  /*3460*/  IMAD.IADD R189, R18, 0x1, R183 ;  /* 0x0000000112bd7824 */ /* 0x000fe400078e02b7 */
[----:B------:R-:W-:-:S04]  /*3470*/  IMAD.MOV.U32 R190, RZ, RZ, R188 ;  /* 0x000000ffffbe7224 */ /* 0x000fc800078e00bc */
[----:B0-----:R-:W-:Y:S05]  /*3480*/  @!P5 BRA `(.L_x_60) ;  /* 0x000000000004d947 */ /* 0x001fea0003800000 */
[----:B------:R0:W5:Y:S02]  /*3490*/  LDG.E.LTC128B R190, desc[UR14][R104.64+0x20] ;  /* 0x0000200e68be7981 */ /* 0x000164000c1e1920 */
.L_x_60:
[----:B------:R-:W-:Y:S05]  /*34a0*/  BSYNC B1 ;  /* 0x0000000000017941 */ /* 0x000fea0003800000 */
.L_x_59:
[----:B-----5:R-:W-:Y:S01]  /*34b0*/  FMUL R184, R190, R15 ;  /* 0x0000000fbeb87220 */ /* 0x020fe20000400000 */
[----:B------:R-:W-:Y:S01]  /*34c0*/  IADD3 R186, P3, R180, R158, RZ ;  /* 0x0000009eb4ba7210 */ /* 0x000fe20007f7e0ff */
[----:B------:R-:W-:Y:S01]  /*34d0*/  IMAD.X R180, R189, 0x1, R155, P6 ;  /* 0x00000001bdb47824 */ /* 0x000fe200030e069b */
[----:B------:R-:W-:Y:S01]  /*34e0*/  LEA R106, P6, R185, UR10, 0x2 ;  /* 0x0000000ab96a7c11 */ /* 0x000fe2000f8c10ff */
[----:B------:R-:W-:Y:S01]  /*34f0*/  FFMA R193, R107, R16, R184 ;  /* 0x000000106bc17223 */ /* 0x000fe200000000b8 */
[----:B------:R-:W-:Y:S01]  /*3500*/  IADD3.X R187, R159, R18, R181, P3, !PT ;  /* 0x000000129fbb7210 */ /* 0x000fe20001ffe4b5 */
[----:B------:R-:W-:Y:S01]  /*3510*/  BSSY B1, `(.L_x_61) ;  /* 0x0000010000017945 */ /* 0x000fe20003800000 */
[----:B------:R-:W-:Y:S01]  /*3520*/  LEA.HI.X R107, R185, UR11, R180, 0x2, P6 ;  /* 0x0000000bb96b7c11 */ /* 0x000fe2000b0f14b4 */
[----:B------:R-:W-:Y:S01]  /*3530*/  IMAD.WIDE.U32 R178, R158, 0x7, R178 ;  /* 0x000000079eb27825 */ /* 0x000fe200078e00b2 */
[----:B------:R0:W-:Y:S01]  /*3540*/  @P5 STG.E desc[UR14][R102.64+0x20], R193 ;  /* 0x000020c166005986 */ /* 0x0001e2000c10190e */
[----:B------:R-:W-:-:S02]  /*3550*/  ISETP.GT.AND P5, PT, R12, 0x28, P2 ;  /* 0x000000280c00780c */ /* 0x000fc400017a4270 */
[-C--:B------:R-:W-:Y:S01]  /*3560*/  IADD3 R184, P3, R182, R158.reuse, RZ ;  /* 0x0000009eb6b87210 */ /* 0x080fe20007f7e0ff */
[----:B------:R-:W-:Y:S01]  /*3570*/  IMAD.WIDE.U32 R182, R11, R158, R186 ;  /* 0x0000009e0bb67225 */ /* 0x000fe200078e00ba */
[----:B------:R-:W-:-:S03]  /*3580*/  IADD3 R180, P6, R17, R176, RZ ;  /* 0x000000b011b47210 */ /* 0x000fc60007fde0ff */
[----:B------:R-:W-:Y:S01]  /*3590*/  IMAD.X R185, R189, 0x1, R159, P3 ;  /* 0x00000001bdb97824 */ /* 0x000fe200018e069f */
[----:B------:R-:W-:Y:S01]  /*35a0*/  IADD3 R191, P3, R184, R156, RZ ;  /* 0x0000009cb8bf7210 */ /* 0x000fe20007f7e0ff */
[----:B------:R-:W-:Y:S01]  /*35b0*/  IMAD.X R181, R19, 0x1, R177, P6 ;  /* 0x0000000113b57824 */ /* 0x000fe200030e06b1 */
[----:B------:R-:W-:Y:S01]  /*35c0*/  IADD3 R188, P6, R160, R182, RZ ;  /* 0x000000b6a0bc7210 */ /* 0x000fe20007fde0ff */
[----:B------:R-:W-:-:S03]  /*35d0*/  IMAD.MOV.U32 R192, RZ, RZ, R190 ;  /* 0x000000ffffc07224 */ /* 0x000fc600078e00be */
[----:B------:R-:W-:Y:S01]  /*35e0*/  IADD3.X R189, R161, R8, R183, P6, !PT ;  /* 0x00000008a1bd7210 */ /* 0x000fe200037fe4b7 */
[----:B0-----:R-:W-:Y:S08]  /*35f0*/  @!P5 BRA `(.L_x_62) ;  /* 0x000000000004d947 */ /* 0x001ff00003800000 */
[----:B------:R0:W5:Y:S02]  /*3600*/  LDG.E.LTC128B R192, desc[UR14][R106.64] ;  /* 0x0000000e6ac07981 */ /* 0x000164000c1e1920 */
.L_x_62:
[----:B------:R-:W-:Y:S05]  /*3610*/  BSYNC B1 ;  /* 0x0000000000017941 */ /* 0x000fea0003800000 */
.L_x_61:
[----:B0----5:R-:W-:Y:S01]  /*3620*/  FMUL R107, R192, R15 ;  /* 0x0000000fc06b7220 */ /* 0x021fe20000400000 */
[----:B------:R-:W-:Y:S01]  /*3630*/  IMAD.X R190, R185, 0x1, R155, P3 ;  /* 0x00000001b9be7824 */ /* 0x000fe200018e069b */
[----:B------:R-:W-:Y:S01]  /*3640*/  LEA R106, P3, R191, UR10, 0x2 ;  /* 0x0000000abf6a7c11 */ /* 0x000fe2000f8610ff */
[----:B------:R-:W-:Y:S01]  /*3650*/  BSSY B1, `(.L_x_63) ;  /* 0x000000d000017945 */ /* 0x000fe20003800000 */
[----:B------:R-:W-:Y:S01]  /*3660*/  FFMA R193, R108, R16, R107 ;  /* 0x000000106cc17223 */ /* 0x000fe2000000006b */
[----:B------:R-:W-:Y:S01]  /*3670*/  IADD3 R182, P6, R178, R158, RZ ;  /* 0x0000009eb2b67210 */ /* 0x000fe20007fde0ff */
[----:B------:R-:W-:Y:S01]  /*3680*/  IMAD.WIDE.U32 R188, R5, UR8, R188 ;  /* 0x0000000805bc7c25 */ /* 0x000fe2000f8e00bc */
[----:B------:R-:W-:Y:S02]  /*3690*/  LEA.HI.X R107, R191, UR11, R190, 0x2, P3 ;  /* 0x0000000bbf6b7c11 */ /* 0x000fe400098f14be */
[----:B------:R-:W-:Y:S01]  /*36a0*/  ISETP.GT.AND P3, PT, R12, 0x29, P2 ;  /* 0x000000290c00780c */ /* 0x000fe20001764270 */
[----:B------:R0:W-:Y:S01]  /*36b0*/  @P5 STG.E desc[UR14][R180.64], R193 ;  /* 0x000000c1b4005986 */ /* 0x0001e2000c10190e */
[----:B------:R-:W-:Y:S01]  /*36c0*/  IADD3.X R183, R159, R18, R179, P6, !PT ;  /* 0x000000129fb77210 */ /* 0x000fe200037fe4b3 */
[----:B------:R-:W-:Y:S01]  /*36d0*/  IMAD.MOV.U32 R194, RZ, RZ, R192 ;  /* 0x000000ffffc27224 */ /* 0x000fe200078e00c0 */
[----:B------:R-:W-:Y:S01]  /*36e0*/  IADD3 R178, P5, R17, R102, RZ ;  /* 0x0000006611b27210 */ /* 0x000fe20007fbe0ff */
[----:B------:R-:W-:-:S08]  /*36f0*/  IMAD.WIDE.U32 R190, R11, R158, R182 ;  /* 0x0000009e0bbe7225 */ /* 0x000fd000078e00b6 */
[----:B0-----:R-:W-:Y:S05]  /*3700*/  @!P3 BRA `(.L_x_64) ;  /* 0x000000000004b947 */ /* 0x001fea0003800000 */
[----:B------:R0:W5:Y:S02]  /*3710*/  LDG.E.LTC128B R194, desc[UR14][R106.64] ;  /* 0x0000000e6ac27981 */ /* 0x000164000c1e1920 */
.L_x_64:
[----:B------:R-:W-:Y:S05]  /*3720*/  BSYNC B1 ;  /* 0x0000000000017941 */ /* 0x000fea0003800000 */
.L_x_63:
[----:B------:R-:W-:Y:S01]  /*3730*/  IADD3 R108, P6, R160, R190, RZ ;  /* 0x000000bea06c7210 */ /* 0x000fe20007fde0ff */
[----:B-----5:R-:W-:Y:S01]  /*3740*/  FMUL R190, R194, R15 ;  /* 0x0000000fc2be7220 */ /* 0x020fe20000400000 */
[----:B------:R-:W-:Y:S01]  /*3750*/  IMAD.X R179, R19, 0x1, R103, P5 ;  /* 0x0000000113b37824 */ /* 0x000fe200028e0667 */
[----:B0-----:R-:W-:Y:S01]  /*3760*/  LEA R106, P5, R188, UR10, 0x2 ;  /* 0x0000000abc6a7c11 */ /* 0x001fe2000f8a10ff */
[----:B------:R-:W-:Y:S02]  /*3770*/  IMAD.IADD R107, R9, 0x1, R189 ;  /* 0x00000001096b7824 */ /* 0x000fe400078e02bd */
[----:B------:R-:W-:Y:S01]  /*3780*/  FFMA R195, R109, R16, R190 ;  /* 0x000000106dc37223 */ /* 0x000fe200000000be */
[----:B------:R-:W-:Y:S01]  /*3790*/  IADD3.X R109, R161, R8, R191, P6, !PT ;  /* 0x00000008a16d7210 */ /* 0x000fe200037fe4bf */
[----:B------:R-:W-:Y:S01]  /*37a0*/  IMAD.WIDE.U32 R192, R158, 0x7, R184 ;  /* 0x000000079ec07825 */ /* 0x000fe200078e00b8 */
[----:B------:R-:W-:Y:S01]  /*37b0*/  BSSY B1, `(.L_x_65) ;  /* 0x000000e000017945 */ /* 0x000fe20003800000 */
[----:B------:R-:W-:Y:S01]  /*37c0*/  LEA.HI.X R107, R188, UR11, R107, 0x2, P5 ;  /* 0x0000000bbc6b7c11 */ /* 0x000fe2000a8f146b */
[----:B------:R0:W-:Y:S01]  /*37d0*/  @P3 STG.E desc[UR14][R178.64], R195 ;  /* 0x000000c3b2003986 */ /* 0x0001e2000c10190e */
[----:B------:R-:W-:Y:S01]  /*37e0*/  ISETP.GT.AND P3, PT, R12, 0x28, P1 ;  /* 0x000000280c00780c */ /* 0x000fe20000f64270 */
[----:B------:R-:W-:-:S04]  /*37f0*/  IMAD.WIDE.U32 R188, R158, 0x7, R186 ;  /* 0x000000079ebc7825 */ /* 0x000fc800078e00ba */
[----:B------:R-:W-:Y:S01]  /*3800*/  IMAD.WIDE.U32 R186, R5, UR8, R108 ;  /* 0x0000000805ba7c25 */ /* 0x000fe2000f8e006c */
[----:B------:R-:W-:-:S03]  /*3810*/  IADD3 R190, P5, R188, R158, RZ ;  /* 0x0000009ebcbe7210 */ /* 0x000fc60007fbe0ff */
[----:B------:R-:W-:Y:S01]  /*3820*/  IMAD.IADD R109, R9, 0x1, R187 ;  /* 0x00000001096d7824 */ /* 0x000fe200078e02bb */
[----:B------:R-:W-:Y:S01]  /*3830*/  LEA R108, P6, R186, UR10, 0x2 ;  /* 0x0000000aba6c7c11 */ /* 0x000fe2000f8c10ff */
[----:B------:R-:W-:Y:S02]  /*3840*/  IMAD.IADD R197, R18, 0x1, R193 ;  /* 0x0000000112c57824 */ /* 0x000fe400078e02c1 */
[----:B------:R-:W-:Y:S01]  /*3850*/  IMAD.MOV.U32 R196, RZ, RZ, R194 ;  /* 0x000000ffffc47224 */ /* 0x000fe200078e00c2 */
[----:B------:R-:W-:Y:S01]  /*3860*/  LEA.HI.X R109, R186, UR11, R109, 0x2, P6 ;  /* 0x0000000bba6d7c11 */ /* 0x000fe2000b0f146d */
[----:B0-----:R-:W-:Y:S08]  /*3870*/  @!P3 BRA `(.L_x_66) ;  /* 0x000000000004b947 */ /* 0x001ff00003800000 */
[----:B------:R0:W5:Y:S02]  /*3880*/  LDG.E.LTC128B R196, desc[UR14][R106.64+0x20] ;  /* 0x0000200e6ac47981 */ /* 0x000164000c1e1920 */
.L_x_66:
[----:B------:R-:W-:Y:S05]  /*3890*/  BSYNC B1 ;  /* 0x0000000000017941 */ /* 0x000fea0003800000 */
.L_x_65:
[----:B-----5:R-:W-:Y:S01]  /*38a0*/  FMUL R185, R196, R15 ;  /* 0x0000000fc4b97220 */ /* 0x020fe20000400000 */
[----:B------:R-:W-:Y:S01]  /*38b0*/  IADD3.X R191, R159, R18, R189, P5, !PT ;  /* 0x000000129fbf7210 */ /* 0x000fe20002ffe4bd */
[----:B------:R-:W-:Y:S01]  /*38c0*/  BSSY B1, `(.L_x_67) ;  /* 0x000000f000017945 */ /* 0x000fe20003800000 */
[----:B------:R-:W-:Y:S01]  /*38d0*/  IADD3 R188, P6, R156, R192, RZ ;  /* 0x000000c09cbc7210 */ /* 0x000fe20007fde0ff */
[----:B------:R-:W-:Y:S01]  /*38e0*/  FFMA R189, R110, R16, R185 ;  /* 0x000000106ebd7223 */ /* 0x000fe200000000b9 */
[----:B------:R-:W-:Y:S02]  /*38f0*/  IMAD.WIDE.U32 R182, R158, 0x7, R182 ;  /* 0x000000079eb67825 */ /* 0x000fe400078e00b6 */
[----:B------:R-:W-:Y:S02]  /*3900*/  LEA R184, P5, R188, UR10, 0x2 ;  /* 0x0000000abcb87c11 */ /* 0x000fe4000f8a10ff */
[----:B------:R0:W-:Y:S01]  /*3910*/  @P3 STG.E desc[UR14][R180.64+0x20], R189 ;  /* 0x000020bdb4003986 */ /* 0x0001e2000c10190e */
[----:B------:R-:W-:Y:S01]  /*3920*/  ISETP.GT.AND P3, PT, R12, 0x29, P1 ;  /* 0x000000290c00780c */ /* 0x000fe20000f64270 */
[----:B------:R-:W-:Y:S01]  /*3930*/  IMAD.X R185, R197, 0x1, R155, P6 ;  /* 0x00000001c5b97824 */ /* 0x000fe200030e069b */
[-C--:B------:R-:W-:Y:S01]  /*3940*/  IADD3 R192, P6, R192, R158.reuse, RZ ;  /* 0x0000009ec0c07210 */ /* 0x080fe20007fde0ff */
[----:B------:R-:W-:-:S03]  /*3950*/  IMAD.WIDE.U32 R186, R11, R158, R190 ;  /* 0x0000009e0bba7225 */ /* 0x000fc600078e00be */
[----:B------:R-:W-:Y:S01]  /*3960*/  LEA.HI.X R185, R188, UR11, R185, 0x2, P5 ;  /* 0x0000000bbcb97c11 */ /* 0x000fe2000a8f14b9 */
[----:B------:R-:W-:Y:S01]  /*3970*/  IMAD.X R193, R197, 0x1, R159, P6 ;  /* 0x00000001c5c17824 */ /* 0x000fe200030e069f */
[----:B------:R-:W-:-:S05]  /*3980*/  IADD3 R194, P5, R160, R186, RZ ;  /* 0x000000baa0c27210 */ /* 0x000fca0007fbe0ff */
[----:B0-----:R-:W-:Y:S08]  /*3990*/  @!P3 BRA `(.L_x_68) ;  /* 0x000000000004b947 */ /* 0x001ff00003800000 */
[----:B------:R0:W5:Y:S02]  /*39a0*/  LDG.E.LTC128B R196, desc[UR14][R108.64+0x20] ;  /* 0x0000200e6cc47981 */ /* 0x000164000c1e1920 */
.L_x_68:
[----:B------:R-:W-:Y:S05]  /*39b0*/  BSYNC B1 ;  /* 0x0000000000017941 */ /* 0x000fea0003800000 */
.L_x_67:
[----:B-----5:R-:W-:Y:S01]  /*39c0*/  FMUL R110, R196, R15 ;  /* 0x0000000fc46e7220 */ /* 0x020fe20000400000 */
[----:B------:R-:W-:Y:S01]  /*39d0*/  IADD3 R186, P6, R192, R156, RZ ;  /* 0x0000009cc0ba7210 */ /* 0x000fe20007fde0ff */
[----:B------:R-:W-:Y:S01]  /*39e0*/  BSSY B1, `(.L_x_69) ;  /* 0x000000e000017945 */ /* 0x000fe20003800000 */
[----:B------:R-:W-:Y:S01]  /*39f0*/  IADD3.X R195, R161, R8, R187, P5, !PT ;  /* 0x00000008a1c37210 */ /* 0x000fe20002ffe4bb */
[----:B------:R-:W-:Y:S01]  /*3a00*/  FFMA R197, R111, R16, R110 ;  /* 0x000000106fc57223 */ /* 0x000fe2000000006e */
[----:B------:R-:W-:Y:S01]  /*3a10*/  LEA R110, P5, R186, UR10, 0x2 ;  /* 0x0000000aba6e7c11 */ /* 0x000fe2000f8a10ff */
[----:B------:R-:W-:Y:S01]  /*3a20*/  IMAD.X R111, R193, 0x1, R155, P6 ;  /* 0x00000001c16f7824 */ /* 0x000fe200030e069b */
[----:B------:R-:W-:Y:S02]  /*3a30*/  IADD3 R188, P6, R182, R158, RZ ;  /* 0x0000009eb6bc7210 */ /* 0x000fe40007fde0ff */
[----:B------:R0:W-:Y:S02]  /*3a40*/  @P3 STG.E desc[UR14][R178.64+0x20], R197 ;  /* 0x000020c5b2003986 */ /* 0x0001e4000c10190e */
[----:B------:R-:W-:-:S02]  /*3a50*/  LEA.HI.X R111, R186, UR11, R111, 0x2, P5 ;  /* 0x0000000bba6f7c11 */ /* 0x000fc4000a8f146f */
[----:B------:R-:W-:Y:S02]  /*3a60*/  ISETP.GT.AND P5, PT, R12, 0x30, P2 ;  /* 0x000000300c00780c */ /* 0x000fe400017a4270 */
[----:B------:R-:W-:Y:S02]  /*3a70*/  IADD3.X R189, R159, R18, R183, P6, !PT ;  /* 0x000000129fbd7210 */ /* 0x000fe400037fe4b7 */
[----:B------:R-:W-:Y:S01]  /*3a80*/  IADD3 R186, P3, R17, R180, RZ ;  /* 0x000000b411ba7210 */ /* 0x000fe20007f7e0ff */
[----:B------:R-:W-:-:S08]  /*3a90*/  IMAD.WIDE.U32 R182, R11, R158, R188 ;  /* 0x0000009e0bb67225 */ /* 0x000fd000078e00bc */
[----:B0-----:R-:W-:Y:S05]  /*3aa0*/  @!P5 BRA `(.L_x_70) ;  /* 0x000000000004d947 */ /* 0x001fea0003800000 */
[----:B------:R0:W5:Y:S02]  /*3ab0*/  LDG.E.LTC128B R196, desc[UR14][R184.64] ;  /* 0x0000000eb8c47981 */ /* 0x000164000c1e1920 */
.L_x_70:
[----:B------:R-:W-:Y:S05]  /*3ac0*/  BSYNC B1 ;  /* 0x0000000000017941 */ /* 0x000fea0003800000 */
.L_x_69:
[----:B0----5:R-:W-:Y:S01]  /*3ad0*/  FMUL R185, R196, R15 ;  /* 0x0000000fc4b97220 */ /* 0x021fe20000400000 */
[----:B------:R-:W-:Y:S01]  /*3ae0*/  IMAD.X R187, R19, 0x1, R181, P3 ;  /* 0x0000000113bb7824 */ /* 0x000fe200018e06b5 */
[----:B------:R-:W-:Y:S01]  /*3af0*/  ISETP.GT.AND P3, PT, R12, 0x31, P2 ;  /* 0x000000310c00780c */ /* 0x000fe20001764270 */
[----:B------:R-:W-:Y:S01]  /*3b00*/  BSSY B1, `(.L_x_71) ;  /* 0x0000008000017945 */ /* 0x000fe20003800000 */
[----:B------:R-:W-:Y:S01]  /*3b10*/  FFMA R185, R112, R16, R185 ;  /* 0x0000001070b97223 */ /* 0x000fe200000000b9 */
[----:B------:R-:W-:Y:S01]  /*3b20*/  IADD3 R198, P6, R160, R182, RZ ;  /* 0x000000b6a0c67210 */ /* 0x000fe20007fde0ff */
[----:B------:R-:W-:-:S03]  /*3b30*/  IMAD.MOV.U32 R112, RZ, RZ, R196 ;  /* 0x000000ffff707224 */ /* 0x000fc600078e00c4 */
[----:B------:R0:W-:Y:S01]  /*3b40*/  @P5 STG.E desc[UR14][R186.64], R185 ;  /* 0x000000b9ba005986 */ /* 0x0001e2000c10190e */
[----:B------:R-:W-:-:S05]  /*3b50*/  IADD3.X R199, R161, R8, R183, P6, !PT ;  /* 0x00000008a1c77210 */ /* 0x000fca00037fe4b7 */
[----:B------:R-:W-:Y:S05]  /*3b60*/  @!P3 BRA `(.L_x_72) ;  /* 0x000000000004b947 */ /* 0x000fea0003800000 */
[----:B------:R0:W5:Y:S02]  /*3b70*/  LDG.E.LTC128B R112, desc[UR14][R110.64] ;  /* 0x0000000e6e707981 */ /* 0x000164000c1e1920 */
.L_x_72:
[----:B------:R-:W-:Y:S05]  /*3b80*/  BSYNC B1 ;  /* 0x0000000000017941 */ /* 0x000fea0003800000 */
.L_x_71:
[----:B------:R-:W-:Y:S01]  /*3b90*/  IADD3 R184, P5, R17, R178, RZ ;  /* 0x000000b211b87210 */ /* 0x000fe20007fbe0ff */
[----:B------:R-:W-:-:S04]  /*3ba0*/  IMAD.WIDE.U32 R196, R5, UR8, R194 ;  /* 0x0000000805c47c25 */ /* 0x000fc8000f8e00c2 */
[----:B-----5:R-:W-:Y:S01]  /*3bb0*/  FMUL R200, R112, R15 ;  /* 0x0000000f70c87220 */ /* 0x020fe20000400000 */
[----:B------:R-:W-:Y:S01]  /*3bc0*/  BSSY B1, `(.L_x_73) ;  /* 0x0000017000017945 */ /* 0x000fe20003800000 */
[----:B0-----:R-:W-:Y:S01]  /*3bd0*/  IMAD.X R185, R19, 0x1, R179, P5 ;  /* 0x0000000113b97824 */ /* 0x001fe200028e06b3 */
[C---:B------:R-:W-:Y:S01]  /*3be0*/  LEA R182, P5, R196.reuse, UR10, 0x2 ;  /* 0x0000000ac4b67c11 */ /* 0x040fe2000f8a10ff */
[----:B------:R-:W-:Y:S02]  /*3bf0*/  IMAD.IADD R183, R9, 0x1, R197 ;  /* 0x0000000109b77824 */ /* 0x000fe400078e02c5 */
[----:B------:R-:W-:Y:S01]  /*3c00*/  FFMA R113, R113, R16, R200 ;  /* 0x0000001071717223 */ /* 0x000fe200000000c8 */
[----:B------:R-:W-:Y:S02]  /*3c10*/  IMAD.WIDE.U32 R198, R5, UR8, R198 ;  /* 0x0000000805c67c25 */ /* 0x000fe4000f8e00c6 */
[----:B------:R-:W-:Y:S02]  /*3c20*/  LEA.HI.X R183, R196, UR11, R183, 0x2, P5 ;  /* 0x0000000bc4b77c11 */ /* 0x000fe4000a8f14b7 */
[----:B------:R-:W-:Y:S01]  /*3c30*/  IMAD.IADD R111, R9, 0x1, R199 ;  /* 0x00000001096f7824 */ /* 0x000fe200078e02c7 */
[----:B------:R-:W-:Y:S01]  /*3c40*/  LEA R110, P6, R198, UR10, 0x2 ;  /* 0x0000000ac66e7c11 */ /* 0x000fe2000f8c10ff */
[----:B------:R-:W-:Y:S01]  /*3c50*/  IMAD.WIDE.U32 R194, R158, 0x7, R192 ;  /* 0x000000079ec27825 */ /* 0x000fe200078e00c0 */
[----:B------:R-:W-:Y:S01]  /*3c60*/  ISETP.GT.AND P5, PT, R12, 0x30, P1 ;  /* 0x000000300c00780c */ /* 0x000fe20000fa4270 */
[----:B------:R0:W-:Y:S01]  /*3c70*/  @P3 STG.E desc[UR14][R184.64], R113 ;  /* 0x00000071b8003986 */ /* 0x0001e2000c10190e */
[----:B------:R-:W-:Y:S01]  /*3c80*/  LEA.HI.X R111, R198, UR11, R111, 0x2, P6 ;  /* 0x0000000bc66f7c11 */ /* 0x000fe2000b0f146f */
[----:B------:R-:W-:Y:S01]  /*3c90*/  IMAD.IADD R199, R18, 0x1, R195 ;  /* 0x0000000112c77824 */ /* 0x000fe200078e02c3 */
[----:B------:R-:W-:Y:S01]  /*3ca0*/  IADD3 R197, P6, R156, R194, RZ ;  /* 0x000000c29cc57210 */ /* 0x000fe20007fde0ff */
[----:B------:R-:W-:-:S03]  /*3cb0*/  IMAD.WIDE.U32 R190, R158, 0x7, R190 ;  /* 0x000000079ebe7825 */ /* 0x000fc600078e00be */
[----:B------:R-:W-:Y:S01]  /*3cc0*/  LEA R196, P3, R197, UR10, 0x2 ;  /* 0x0000000ac5c47c11 */ /* 0x000fe2000f8610ff */
[----:B------:R-:W-:Y:S01]  /*3cd0*/  IMAD.X R198, R199, 0x1, R155, P6 ;  /* 0x00000001c7c67824 */ /* 0x000fe200030e069b */
[----:B------:R-:W-:Y:S01]  /*3ce0*/  IADD3 R192, P6, R190, R158, RZ ;  /* 0x0000009ebec07210 */ /* 0x000fe20007fde0ff */
[----:B------:R-:W-:-:S03]  /*3cf0*/  IMAD.MOV.U32 R200, RZ, RZ, R112 ;  /* 0x000000ffffc87224 */ /* 0x000fc600078e0070 */
[----:B------:R-:W-:Y:S01]  /*3d00*/  IADD3.X R193, R159, R18, R191, P6, !PT ;  /* 0x000000129fc17210 */ /* 0x000fe200037fe4bf */
[----:B0-----:R-:W-:Y:S08]  /*3d10*/  @!P5 BRA `(.L_x_74) ;  /* 0x000000000004d947 */ /* 0x001ff00003800000 */
[----:B------:R0:W5:Y:S02]  /*3d20*/  LDG.E.LTC128B R200, desc[UR14][R182.64+0x20] ;  /* 0x0000200eb6c87981 */ /* 0x000164000c1e1920 */
.L_x_74:
[----:B------:R-:W-:Y:S05]  /*3d30*/  BSYNC B1 ;  /* 0x0000000000017941 */ /* 0x000fea0003800000 */
.L_x_73:
[----:B-----5:R-:W-:Y:S01]  /*3d40*/  FMUL R113, R200, R15 ;  /* 0x0000000fc8717220 */ /* 0x020fe20000400000 */
[----:B------:R-:W-:Y:S01]  /*3d50*/  LEA.HI.X R197, R197, UR11, R198, 0x2, P3 ;  /* 0x0000000bc5c57c11 */ /* 0x000fe200098f14c6 */
[-C--:B------:R-:W-:Y:S01]  /*3d60*/  IMAD.WIDE.U32 R190, R11, R158.reuse, R192 ;  /* 0x0000009e0bbe7225 */ /* 0x080fe200078e00c0 */
[----:B------:R-:W-:-:S03]  /*3d70*/  IADD3 R194, P3, R194, R158, RZ ;  /* 0x0000009ec2c27210 */ /* 0x000fc60007f7e0ff */
[----:B------:R-:W-:Y:S01]  /*3d80*/  FFMA R201, R114, R16, R113 ;  /* 0x0000001072c97223 */ /* 0x000fe20000000071 */
[----:B------:R-:W-:Y:S01]  /*3d90*/  BSSY B1, `(.L_x_75) ;  /* 0x000000b000017945 */ /* 0x000fe20003800000 */
[----:B------:R-:W-:Y:S01]  /*3da0*/  IMAD.WIDE.U32 R188, R158, 0x7, R188 ;  /* 0x000000079ebc7825 */ /* 0x000fe200078e00bc */
[----:B------:R-:W-:Y:S02]  /*3db0*/  IADD3 R198, P6, R160, R190, RZ ;  /* 0x000000bea0c67210 */ /* 0x000fe40007fde0ff */
[----:B------:R0:W-:Y:S01]  /*3dc0*/  @P5 STG.E desc[UR14][R186.64+0x20], R201 ;  /* 0x000020c9ba005986 */ /* 0x0001e2000c10190e */
[----:B------:R-:W-:Y:S01]  /*3dd0*/  ISETP.GT.AND P5, PT, R12, 0x31, P1 ;  /* 0x000000310c00780c */ /* 0x000fe20000fa4270 */
[----:B------:R-:W-:Y:S01]  /*3de0*/  IMAD.X R195, R199, 0x1, R159, P3 ;  /* 0x00000001c7c37824 */ /* 0x000fe200018e069f */
[----:B------:R-:W-:-:S05]  /*3df0*/  IADD3 R113, P3, R194, R156, RZ ;  /* 0x0000009cc2717210 */ /* 0x000fca0007f7e0ff */
[----:B------:R-:W-:Y:S01]  /*3e00*/  IMAD.X R202, R195, 0x1, R155, P3 ;  /* 0x00000001c3ca7824 */ /* 0x000fe200018e069b */
[----:B------:R-:W-:-:S05]  /*3e10*/  LEA R112, P3, R113, UR10, 0x2 ;  /* 0x0000000a71707c11 */ /* 0x000fca000f8610ff */
[----:B0-----:R-:W-:Y:S08]  /*3e20*/  @!P5 BRA `(.L_x_76) ;  /* 0x000000000004d947 */ /* 0x001ff00003800000 */
[----:B------:R0:W5:Y:S02]  /*3e30*/  LDG.E.LTC128B R200, desc[UR14][R110.64+0x20] ;  /* 0x0000200e6ec87981 */ /* 0x000164000c1e1920 */
.L_x_76:
[----:B------:R-:W-:Y:S05]  /*3e40*/  BSYNC B1 ;  /* 0x0000000000017941 */ /* 0x000fea0003800000 */
.L_x_75:
[----:B-----5:R-:W-:Y:S01]  /*3e50*/  FMUL R114, R200, R15 ;  /* 0x0000000fc8727220 */ /* 0x020fe20000400000 */
[----:B------:R-:W-:Y:S01]  /*3e60*/  LEA.HI.X R113, R113, UR11, R202, 0x2, P3 ;  /* 0x0000000b71717c11 */ /* 0x000fe200098f14ca */
[----:B------:R-:W-:Y:S01]  /*3e70*/  BSSY B1, `(.L_x_77) ;  /* 0x000000a000017945 */ /* 0x000fe20003800000 */
[----:B------:R-:W-:Y:S01]  /*3e80*/  ISETP.GT.AND P3, PT, R12, 0x38, P2 ;  /* 0x000000380c00780c */ /* 0x000fe20001764270 */
[----:B------:R-:W-:Y:S01]  /*3e90*/  FFMA R115, R115, R16, R114 ;  /* 0x0000001073737223 */ /* 0x000fe20000000072 */
[----:B------:R-:W-:Y:S01]  /*3ea0*/  IADD3.X R199, R161, R8, R191, P6, !PT ;  /* 0x00000008a1c77210 */ /* 0x000fe200037fe4bf */
[----:B------:R-:W-:Y:S01]  /*3eb0*/  IMAD.MOV.U32 R202, RZ, RZ, R200 ;  /* 0x000000ffffca7224 */ /* 0x000fe200078e00c8 */
[----:B------:R-:W-:Y:S02]  /*3ec0*/  IADD3 R190, P6, R188, R158, RZ ;  /* 0x0000009ebcbe7210 */ /* 0x000fe40007fde0ff */
[----:B------:R0:W-:Y:S02]  /*3ed0*/  @P5 STG.E desc[UR14][R184.64+0x20], R115 ;  /* 0x00002073b8005986 */ /* 0x0001e4000c10190e */
[----:B------:R-:W-:-:S05]  /*3ee0*/  IADD3.X R191, R159, R18, R189, P6, !PT ;  /* 0x000000129fbf7210 */ /* 0x000fca00037fe4bd */
[----:B------:R-:W-:Y:S05]  /*3ef0*/  @!P3 BRA `(.L_x_78) ;  /* 0x000000000004b947 */ /* 0x000fea0003800000 */
[----:B------:R0:W5:Y:S02]  /*3f00*/  LDG.E.LTC128B R202, desc[UR14][R196.64] ;  /* 0x0000000ec4ca7981 */ /* 0x000164000c1e1920 */
.L_x_78:
[----:B------:R-:W-:Y:S05]  /*3f10*/  BSYNC B1 ;  /* 0x0000000000017941 */ /* 0x000fea0003800000 */
.L_x_77:
[----:B------:R-:W-:Y:S01]  /*3f20*/  IADD3 R188, P5, R17, R186, RZ ;  /* 0x000000ba11bc7210 */ /* 0x000fe20007fbe0ff */
[----:B0----5:R-:W-:Y:S01]  /*3f30*/  FMUL R115, R202, R15 ;  /* 0x0000000fca737220 */ /* 0x021fe20000400000 */
[----:B------:R-:W-:Y:S01]  /*3f40*/  IMAD.WIDE.U32 R200, R5, UR8, R198 ;  /* 0x0000000805c87c25 */ /* 0x000fe2000f8e00c6 */
[----:B------:R-:W-:Y:S03]  /*3f50*/  BSSY B1, `(.L_x_79) ;  /* 0x000000c000017945 */ /* 0x000fe60003800000 */
[----:B------:R-:W-:Y:S01]  /*3f60*/  FFMA R203, R116, R16, R115 ;  /* 0x0000001074cb7223 */ /* 0x000fe20000000073 */
[----:B------:R-:W-:Y:S01]  /*3f70*/  IMAD.X R189, R19, 0x1, R187, P5 ;  /* 0x0000000113bd7824 */ /* 0x000fe200028e06bb */
[----:B------:R-:W-:Y:S01]  /*3f80*/  LEA R114, P6, R200, UR10, 0x2 ;  /* 0x0000000ac8727c11 */ /* 0x000fe2000f8c10ff */
[----:B------:R-:W-:-:S03]  /*3f90*/  IMAD.WIDE.U32 R196, R11, R158, R190 ;  /* 0x0000009e0bc47225 */ /* 0x000fc600078e00be */
[----:B------:R0:W-:Y:S01]  /*3fa0*/  @P3 STG.E desc[UR14][R188.64], R203 ;  /* 0x000000cbbc003986 */ /* 0x0001e2000c10190e */
[----:B------:R-:W-:Y:S01]  /*3fb0*/  ISETP.GT.AND P3, PT, R12, 0x39, P2 ;  /* 0x000000390c00780c */ /* 0x000fe20001764270 */
[----:B------:R-:W-:Y:S01]  /*3fc0*/  IMAD.IADD R115, R9, 0x1, R201 ;  /* 0x0000000109737824 */ /* 0x000fe200078e02c9 */
[----:B------:R-:W-:-:S04]  /*3fd0*/  IADD3 R198, P5, R160, R196, RZ ;  /* 0x000000c4a0c67210 */ /* 0x000fc80007fbe0ff */
[----:B------:R-:W-:-:S07]  /*3fe0*/  LEA.HI.X R115, R200, UR11, R115, 0x2, P6 ;  /* 0x0000000bc8737c11 */ /* 0x000fce000b0f1473 */
[----:B0-----:R-:W-:Y:S05]  /*3ff0*/  @!P3 BRA `(.L_x_80) ;  /* 0x000000000004b947 */ /* 0x001fea0003800000 */
[----:B------:R0:W5:Y:S02]  /*4000*/  LDG.E.LTC128B R202, desc[UR14][R112.64] ;  /* 0x0000000e70ca7981 */ /* 0x000164000c1e1920 */
.L_x_80:
[----:B------:R-:W-:Y:S05]  /*4010*/  BSYNC B1 ;  /* 0x0000000000017941 */ /* 0x000fea0003800000 */
.L_x_79:
[----:B0-----:R-:W-:Y:S01]  /*4020*/  IADD3 R112, P6, R17, R184, RZ ;  /* 0x000000b811707210 */ /* 0x001fe20007fde0ff */
        /* <DEDUP_REMOVED lines=10> */
.L_x_82:
[----:B------:R-:W-:Y:S05]  /*40d0*/  BSYNC B1 ;  /* 0x0000000000017941 */ /* 0x000fea0003800000 */
.L_x_81:
[----:B0----5:R-:W-:Y:S01]  /*40e0*/  FMUL R117, R202, R15 ;  /* 0x0000000fca757220 */ /* 0x021fe20000400000 */
[----:B------:R-:W-:Y:S01]  /*40f0*/  IMAD.IADD R197, R9, 0x1, R199 ;  /* 0x0000000109c57824 */ /* 0x000fe200078e02c7 */
[----:B------:R-:W-:Y:S01]  /*4100*/  ISETP.GT.AND P3, PT, R12, 0x39, P1 ;  /* 0x000000390c00780c */ /* 0x000fe20000f64270 */
[----:B------:R-:W-:Y:S01]  /*4110*/  BSSY B1, `(.L_x_83) ;  /* 0x0000008000017945 */ /* 0x000fe20003800000 */
[----:B------:R-:W-:Y:S01]  /*4120*/  FFMA R199, R118, R16, R117 ;  /* 0x0000001076c77223 */ /* 0x000fe20000000075 */
[----:B------:R-:W-:Y:S01]  /*4130*/  LEA R116, P6, R198, UR10, 0x2 ;  /* 0x0000000ac6747c11 */ /* 0x000fe2000f8c10ff */
[----:B------:R-:W-:-:S03]  /*4140*/  IMAD.WIDE.U32 R192, R158, 0x7, R192 ;  /* 0x000000079ec07825 */ /* 0x000fc600078e00c0 */
[----:B------:R0:W-:Y:S01]  /*4150*/  @P5 STG.E desc[UR14][R188.64+0x20], R199 ;  /* 0x000020c7bc005986 */ /* 0x0001e2000c10190e */
[----:B------:R-:W-:-:S05]  /*4160*/  LEA.HI.X R117, R198, UR11, R197, 0x2, P6 ;  /* 0x0000000bc6757c11 */ /* 0x000fca000b0f14c5 */
[----:B------:R-:W-:Y:S05]  /*4170*/  @!P3 BRA `(.L_x_84) ;  /* 0x000000000004b947 */ /* 0x000fea0003800000 */
[----:B------:R0:W5:Y:S02]  /*4180*/  LDG.E.LTC128B R202, desc[UR14][R116.64+0x20] ;  /* 0x0000200e74ca7981 */ /* 0x000164000c1e1920 */
.L_x_84:
[----:B------:R-:W-:Y:S05]  /*4190*/  BSYNC B1 ;  /* 0x0000000000017941 */ /* 0x000fea0003800000 */
.L_x_83:
[----:B------:R-:W-:Y:S01]  /*41a0*/  IADD3 R196, P5, R192, R158, RZ ;  /* 0x0000009ec0c47210 */ /* 0x000fe20007fbe0ff */
[----:B------:R-:W-:-:S04]  /*41b0*/  IMAD.WIDE.U32 R194, R158, 0x7, R194 ;  /* 0x000000079ec27825 */ /* 0x000fc800078e00c2 */
[----:B-----5:R-:W-:Y:S01]  /*41c0*/  FMUL R118, R202, R15 ;  /* 0x0000000fca767220 */ /* 0x020fe20000400000 */
[----:B------:R-:W-:Y:S01]  /*41d0*/  BSSY B1, `(.L_x_85) ;  /* 0x0000018000017945 */ /* 0x000fe20003800000 */
[----:B------:R-:W-:Y:S01]  /*41e0*/  IADD3.X R197, R159, R18, R193, P5, !PT ;  /* 0x000000129fc57210 */ /* 0x000fe20002ffe4c1 */
[----:B0-----:R-:W-:Y:S01]  /*41f0*/  IMAD.IADD R199, R18, 0x1, R195 ;  /* 0x0000000112c77824 */ /* 0x001fe200078e02c3 */
[----:B------:R-:W-:Y:S01]  /*4200*/  IADD3 R192, P5, R17, R188, RZ ;  /* 0x000000bc11c07210 */ /* 0x000fe20007fbe0ff */
[----:B------:R-:W-:Y:S01]  /*4210*/  FFMA R203, R119, R16, R118 ;  /* 0x0000001077cb7223 */ /* 0x000fe20000000076 */
[----:B------:R-:W-:Y:S01]  /*4220*/  IADD3 R195, P6, R156, R194, RZ ;  /* 0x000000c29cc37210 */ /* 0x000fe20007fde0ff */
[----:B------:R-:W-:-:S03]  /*4230*/  IMAD.WIDE.U32 R118, R11, R158, R196 ;  /* 0x0000009e0b767225 */ /* 0x000fc600078e00c4 */
[----:B------:R0:W-:Y:S01]  /*4240*/  @P3 STG.E desc[UR14][R112.64+0x20], R203 ;  /* 0x000020cb70003986 */ /* 0x0001e2000c10190e */
[----:B------:R-:W-:Y:S01]  /*4250*/  IMAD.X R193, R19, 0x1, R189, P5 ;  /* 0x0000000113c17824 */ /* 0x000fe200028e06bd */
[----:B------:R-:W-:Y:S01]  /*4260*/  ISETP.GT.AND P5, PT, R12, 0x40, P2 ;  /* 0x000000400c00780c */ /* 0x000fe200017a4270 */
[----:B------:R-:W-:Y:S01]  /*4270*/  IMAD.X R204, R199, 0x1, R155, P6 ;  /* 0x00000001c7cc7824 */ /* 0x000fe200030e069b */
[C---:B------:R-:W-:Y:S01]  /*4280*/  LEA R200, P6, R195.reuse, UR10, 0x2 ;  /* 0x0000000ac3c87c11 */ /* 0x040fe2000f8c10ff */
[----:B------:R-:W-:Y:S01]  /*4290*/  IMAD.WIDE.U32 R190, R158, 0x7, R190 ;  /* 0x000000079ebe7825 */ /* 0x000fe200078e00be */
[----:B------:R-:W-:Y:S02]  /*42a0*/  IADD3 R198, P3, R194, R158, RZ ;  /* 0x0000009ec2c67210 */ /* 0x000fe40007f7e0ff */
[----:B------:R-:W-:Y:S01]  /*42b0*/  LEA.HI.X R201, R195, UR11, R204, 0x2, P6 ;  /* 0x0000000bc3c97c11 */ /* 0x000fe2000b0f14cc */
[----:B------:R-:W-:Y:S01]  /*42c0*/  IMAD.MOV.U32 R206, RZ, RZ, R202 ;  /* 0x000000ffffce7224 */ /* 0x000fe200078e00ca */
[----:B------:R-:W-:Y:S01]  /*42d0*/  IADD3 R118, P6, R160, R118, RZ ;  /* 0x00000076a0767210 */ /* 0x000fe20007fde0ff */
[----:B------:R-:W-:Y:S01]  /*42e0*/  IMAD.X R199, R199, 0x1, R159, P3 ;  /* 0x00000001c7c77824 */ /* 0x000fe200018e069f */
[----:B0-----:R-:W-:-:S02]  /*42f0*/  IADD3 R203, P3, R198, R156, RZ ;  /* 0x0000009cc6cb7210 */ /* 0x001fc40007f7e0ff */
[----:B------:R-:W-:Y:S02]  /*4300*/  IADD3.X R119, R161, R8, R119, P6, !PT ;  /* 0x00000008a1777210 */ /* 0x000fe400037fe477 */
[----:B------:R-:W-:-:S04]  /*4310*/  IADD3 R194, P6, R190, R158, RZ ;  /* 0x0000009ebec27210 */ /* 0x000fc80007fde0ff */
[----:B------:R-:W-:Y:S01]  /*4320*/  IADD3.X R195, R159, R18, R191, P6, !PT ;  /* 0x000000129fc37210 */ /* 0x000fe200037fe4bf */
[----:B------:R-:W-:Y:S08]  /*4330*/  @!P5 BRA `(.L_x_86) ;  /* 0x000000000004d947 */ /* 0x000ff00003800000 */
[----:B------:R0:W5:Y:S02]  /*4340*/  LDG.E.LTC128B R206, desc[UR14][R200.64] ;  /* 0x0000000ec8ce7981 */ /* 0x000164000c1e1920 */
.L_x_86:
[----:B------:R-:W-:Y:S05]  /*4350*/  BSYNC B1 ;  /* 0x0000000000017941 */ /* 0x000fea0003800000 */
.L_x_85:
[----:B------:R-:W-:Y:S02]  /*4360*/  IMAD.X R190, R199, 0x1, R155, P3 ;  /* 0x00000001c7be7824 */ /* 0x000fe400018e069b */
[----:B-----5:R-:W-:Y:S01]  /*4370*/  FMUL R191, R206, R15 ;  /* 0x0000000fcebf7220 */ /* 0x020fe20000400000 */
[C---:B0-----:R-:W-:Y:S01]  /*4380*/  LEA R200, P3, R203.reuse, UR10, 0x2 ;  /* 0x0000000acbc87c11 */ /* 0x041fe2000f8610ff */
[----:B------:R-:W-:Y:S01]  /*4390*/  BSSY B1, `(.L_x_87) ;  /* 0x000000c000017945 */ /* 0x000fe20003800000 */
[----:B------:R-:W-:Y:S01]  /*43a0*/  ISETP.GT.AND P6, PT, R12, 0x41, P2 ;  /* 0x000000410c00780c */ /* 0x000fe200017c4270 */
[----:B------:R-:W-:Y:S01]  /*43b0*/  FFMA R207, R120, R16, R191 ;  /* 0x0000001078cf7223 */ /* 0x000fe200000000bf */
[----:B------:R-:W-:Y:S01]  /*43c0*/  LEA.HI.X R201, R203, UR11, R190, 0x2, P3 ;  /* 0x0000000bcbc97c11 */ /* 0x000fe200098f14be */
[----:B------:R-:W-:Y:S01]  /*43d0*/  IMAD.WIDE.U32 R202, R11, R158, R194 ;  /* 0x0000009e0bca7225 */ /* 0x000fe200078e00c2 */
[----:B------:R-:W-:Y:S02]  /*43e0*/  IADD3 R190, P3, R17, R112, RZ ;  /* 0x0000007011be7210 */ /* 0x000fe40007f7e0ff */
[----:B------:R0:W-:Y:S01]  /*43f0*/  @P5 STG.E desc[UR14][R192.64], R207 ;  /* 0x000000cfc0005986 */ /* 0x0001e2000c10190e */
[----:B------:R-:W-:-:S04]  /*4400*/  IADD3 R204, P5, R160, R202, RZ ;  /* 0x000000caa0cc7210 */ /* 0x000fc80007fbe0ff */
[----:B------:R-:W-:Y:S01]  /*4410*/  IADD3.X R205, R161, R8, R203, P5, !PT ;  /* 0x00000008a1cd7210 */ /* 0x000fe20002ffe4cb */
[----:B------:R-:W-:Y:S01]  /*4420*/  IMAD.WIDE.U32 R202, R5, UR8, R118 ;  /* 0x0000000805ca7c25 */ /* 0x000fe2000f8e0076 */
[----:B------:R-:W-:Y:S07]  /*4430*/  @!P6 BRA `(.L_x_88) ;  /* 0x000000000004e947 */ /* 0x000fee0003800000 */
[----:B------:R0:W5:Y:S02]  /*4440*/  LDG.E.LTC128B R206, desc[UR14][R200.64] ;  /* 0x0000000ec8ce7981 */ /* 0x000164000c1e1920 */
.L_x_88:
[----:B------:R-:W-:Y:S05]  /*4450*/  BSYNC B1 ;  /* 0x0000000000017941 */ /* 0x000fea0003800000 */
.L_x_87:
[----:B-----5:R-:W-:Y:S01]  /*4460*/  FMUL R120, R206, R15 ;  /* 0x0000000fce787220 */ /* 0x020fe20000400000 */
[----:B------:R-:W-:Y:S01]  /*4470*/  IMAD.X R191, R19, 0x1, R113, P3 ;  /* 0x0000000113bf7824 */ /* 0x000fe200018e0671 */
[C---:B------:R-:W-:Y:S01]  /*4480*/  LEA R118, P3, R202.reuse, UR10, 0x2 ;  /* 0x0000000aca767c11 */ /* 0x040fe2000f8610ff */
        /* <DEDUP_REMOVED lines=9> */
[----:B0-----:R-:W-:-:S04]  /*4520*/  IMAD.WIDE.U32 R200, R158, 0x7, R198 ;  /* 0x000000079ec87825 */ /* 0x001fc800078e00c6 */
[----:B------:R-:W-:-:S04]  /*4530*/  IMAD.IADD R203, R9, 0x1, R205 ;  /* 0x0000000109cb7824 */ /* 0x000fc800078e02cd */
[----:B-1----:R-:W-:Y:S05]  /*4540*/  @!P3 BRA `(.L_x_90) ;  /* 0x000000000004b947 */ /* 0x002fea0003800000 */
[----:B------:R0:W5:Y:S02]  /*4550*/  LDG.E.LTC128B R206, desc[UR14][R118.64+0x20] ;  /* 0x0000200e76ce7981 */ /* 0x000164000c1e1920 */
.L_x_90:
[----:B------:R-:W-:Y:S05]  /*4560*/  BSYNC B1 ;  /* 0x0000000000017941 */ /* 0x000fea0003800000 */
.L_x_89:
        /* <DEDUP_REMOVED lines=15> */
[----:B-1----:R-:W-:Y:S06]  /*4660*/  @!P3 BRA `(.L_x_92) ;  /* 0x000000000004b947 */ /* 0x002fec0003800000 */
[----:B------:R1:W5:Y:S02]  /*4670*/  LDG.E.LTC128B R206, desc[UR14][R120.64+0x20] ;  /* 0x0000200e78ce7981 */ /* 0x000364000c1e1920 */
.L_x_92:
[----:B------:R-:W-:Y:S05]  /*4680*/  BSYNC B1 ;  /* 0x0000000000017941 */ /* 0x000fea0003800000 */
.L_x_91:
        /* <DEDUP_REMOVED lines=18> */
.L_x_94:
[----:B------:R-:W-:Y:S05]  /*47b0*/  BSYNC B1 ;  /* 0x0000000000017941 */ /* 0x000fea0003800000 */
.L_x_93:
[----:B0----5:R-:W-:Y:S01]  /*47c0*/  FMUL R203, R208, R15 ;  /* 0x0000000fd0cb7220 */ /* 0x021fe20000400000 */
[----:B------:R-:W-:Y:S01]  /*47d0*/  IMAD.X R197, R19, 0x1, R193, P5 ;  /* 0x0000000113c57824 */ /* 0x000fe200028e06c1 */
[----:B------:R-:W-:Y:S01]  /*47e0*/  IADD3 R202, P6, R194, R158, RZ ;  /* 0x0000009ec2ca7210 */ /* 0x000fe20007fde0ff */
[----:B------:R-:W-:Y:S01]  /*47f0*/  IMAD.IADD R123, R9, 0x1, R123 ;  /* 0x00000001097b7824 */ /* 0x000fe200078e027b */
[----:B------:R-:W-:Y:S01]  /*4800*/  LEA R194, P5, R122, UR10, 0x2 ;  /* 0x0000000a7ac27c11 */ /* 0x000fe2000f8a10ff */
[----:B------:R-:W-:Y:S01]  /*4810*/  FFMA R209, R124, R16, R203 ;  /* 0x000000107cd17223 */ /* 0x000fe200000000cb */
[----:B------:R-:W-:Y:S01]  /*4820*/  IADD3.X R203, R159, R18, R195, P6, !PT ;  /* 0x000000129fcb7210 */ /* 0x000fe200037fe4c3 */
[----:B------:R-:W-:Y:S01]  /*4830*/  BSSY B1, `(.L_x_95) ;  /* 0x0000008000017945 */ /* 0x000fe20003800000 */
[----:B------:R-:W-:Y:S02]  /*4840*/  LEA.HI.X R195, R122, UR11, R123, 0x2, P5 ;  /* 0x0000000b7ac37c11 */ /* 0x000fe4000a8f147b */
[----:B------:R-:W-:Y:S01]  /*4850*/  ISETP.GT.AND P5, PT, R12, 0x49, P2 ;  /* 0x000000490c00780c */ /* 0x000fe200017a4270 */
[----:B------:R0:W-:Y:S01]  /*4860*/  @P3 STG.E desc[UR14][R196.64], R209 ;  /* 0x000000d1c4003986 */ /* 0x0001e2000c10190e */
[----:B------:R-:W-:Y:S01]  /*4870*/  IADD3 R122, P3, R17, R190, RZ ;  /* 0x000000be117a7210 */ /* 0x000fe20007f7e0ff */
[----:B------:R-:W-:-:S10]  /*4880*/  IMAD.WIDE.U32 R206, R11, R158, R202 ;  /* 0x0000009e0bce7225 */ /* 0x000fd400078e00ca */
[----:B0-----:R-:W-:Y:S05]  /*4890*/  @!P5 BRA `(.L_x_96) ;  /* 0x000000000004d947 */ /* 0x001fea0003800000 */
[----:B------:R0:W5:Y:S02]  /*48a0*/  LDG.E.LTC128B R208, desc[UR14][R204.64] ;  /* 0x0000000eccd07981 */ /* 0x000164000c1e1920 */
.L_x_96:
[----:B------:R-:W-:Y:S05]  /*48b0*/  BSYNC B1 ;  /* 0x0000000000017941 */ /* 0x000fea0003800000 */
.L_x_95:
[----:B0----5:R-:W-:Y:S01]  /*48c0*/  FMUL R204, R208, R15 ;  /* 0x0000000fd0cc7220 */ /* 0x021fe20000400000 */
[----:B------:R-:W-:Y:S01]  /*48d0*/  IMAD.X R123, R19, 0x1, R191, P3 ;  /* 0x00000001137b7824 */ /* 0x000fe200018e06bf */
[----:B------:R-:W-:Y:S01]  /*48e0*/  ISETP.GT.AND P3, PT, R12, 0x48, P1 ;  /* 0x000000480c00780c */ /* 0x000fe20000f64270 */
[----:B------:R-:W-:Y:S01]  /*48f0*/  BSSY B1, `(.L_x_97) ;  /* 0x0000007000017945 */ /* 0x000fe20003800000 */
[----:B------:R-:W-:Y:S01]  /*4900*/  FFMA R205, R125, R16, R204 ;  /* 0x000000107dcd7223 */ /* 0x000fe200000000cc */
[----:B------:R-:W-:-:S04]  /*4910*/  IADD3 R124, P6, R160, R206, RZ ;  /* 0x000000cea07c7210 */ /* 0x000fc80007fde0ff */
[----:B------:R0:W-:Y:S01]  /*4920*/  @P5 STG.E desc[UR14][R122.64], R205 ;  /* 0x000000cd7a005986 */ /* 0x0001e2000c10190e */
[----:B------:R-:W-:-:S05]  /*4930*/  IADD3.X R125, R161, R8, R207, P6, !PT ;  /* 0x00000008a17d7210 */ /* 0x000fca00037fe4cf */
[----:B------:R-:W-:Y:S05]  /*4940*/  @!P3 BRA `(.L_x_98) ;  /* 0x000000000004b947 */ /* 0x000fea0003800000 */
[----:B------:R0:W5:Y:S02]  /*4950*/  LDG.E.LTC128B R208, desc[UR14][R194.64+0x20] ;  /* 0x0000200ec2d07981 */ /* 0x000164000c1e1920 */
.L_x_98:
[----:B------:R-:W-:Y:S05]  /*4960*/  BSYNC B1 ;  /* 0x0000000000017941 */ /* 0x000fea0003800000 */
.L_x_97:
[----:B-----5:R-:W-:Y:S01]  /*4970*/  FMUL R207, R208, R15 ;  /* 0x0000000fd0cf7220 */ /* 0x020fe20000400000 */
[----:B0-----:R-:W-:Y:S01]  /*4980*/  IMAD.WIDE.U32 R204, R5, UR8, R124 ;  /* 0x0000000805cc7c25 */ /* 0x001fe2000f8e007c */
        /* <DEDUP_REMOVED lines=8> */
[----:B------:R-:W-:-:S03]  /*4a10*/  IMAD.IADD R211, R18, 0x1, R207 ;  /* 0x0000000112d37824 */ /* 0x000fc600078e02cf */
[----:B------:R-:W-:-:S07]  /*4a20*/  LEA.HI.X R125, R204, UR11, R125, 0x2, P5 ;  /* 0x0000000bcc7d7c11 */ /* 0x000fce000a8f147d */
[----:B0-----:R-:W-:Y:S05]  /*4a30*/  @!P3 BRA `(.L_x_100) ;  /* 0x000000000004b947 */ /* 0x001fea0003800000 */
[----:B------:R0:W5:Y:S02]  /*4a40*/  LDG.E.LTC128B R208, desc[UR14][R124.64+0x20] ;  /* 0x0000200e7cd07981 */ /* 0x000164000c1e1920 */
.L_x_100:
[----:B------:R-:W-:Y:S05]  /*4a50*/  BSYNC B1 ;  /* 0x0000000000017941 */ /* 0x000fea0003800000 */
.L_x_99:
[----:B-----5:R-:W-:Y:S01]  /*4a60*/  FMUL R200, R208, R15 ;  /* 0x0000000fd0c87220 */ /* 0x020fe20000400000 */
[----:B------:R-:W-:Y:S01]  /*4a70*/  IMAD.X R204, R211, 0x1, R155, P6 ;  /* 0x00000001d3cc7824 */ /* 0x000fe200030e069b */
[----:B------:R-:W-:Y:S01]  /*4a80*/  LEA R126, P6, R201, UR10, 0x2 ;  /* 0x0000000ac97e7c11 */ /* 0x000fe2000f8c10ff */
[----:B------:R-:W-:-:S04]  /*4a90*/  IMAD.WIDE.U32 R198, R158, 0x7, R198 ;  /* 0x000000079ec67825 */ /* 0x000fc800078e00c6 */
[----:B------:R-:W-:Y:S01]  /*4aa0*/  FFMA R209, R127, R16, R200 ;  /* 0x000000107fd17223 */ /* 0x000fe200000000c8 */
[----:B------:R-:W-:Y:S01]  /*4ab0*/  IADD3 R200, P5, R17, R196, RZ ;  /* 0x000000c411c87210 */ /* 0x000fe20007fbe0ff */
[----:B------:R-:W-:Y:S01]  /*4ac0*/  BSSY B1, `(.L_x_101) ;  /* 0x000000b000017945 */ /* 0x000fe20003800000 */
[----:B------:R-:W-:Y:S01]  /*4ad0*/  LEA.HI.X R127, R201, UR11, R204, 0x2, P6 ;  /* 0x0000000bc97f7c11 */ /* 0x000fe2000b0f14cc */
[----:B------:R-:W-:Y:S01]  /*4ae0*/  IMAD.MOV.U32 R210, RZ, RZ, R208 ;  /* 0x000000ffffd27224 */ /* 0x000fe200078e00d0 */
[----:B------:R0:W-:Y:S01]  /*4af0*/  @P3 STG.E desc[UR14][R122.64+0x20], R209 ;  /* 0x000020d17a003986 */ /* 0x0001e2000c10190e */
[----:B------:R-:W-:Y:S01]  /*4b00*/  ISETP.GT.AND P3, PT, R12, 0x50, P2 ;  /* 0x000000500c00780c */ /* 0x000fe20001764270 */
[----:B------:R-:W-:Y:S01]  /*4b10*/  IMAD.X R201, R19, 0x1, R197, P5 ;  /* 0x0000000113c97824 */ /* 0x000fe200028e06c5 */
[-C--:B------:R-:W-:Y:S02]  /*4b20*/  IADD3 R204, P5, R198, R158.reuse, RZ ;  /* 0x0000009ec6cc7210 */ /* 0x080fe40007fbe0ff */
[----:B------:R-:W-:-:S02]  /*4b30*/  IADD3 R206, P6, R206, R158, RZ ;  /* 0x0000009ecece7210 */ /* 0x000fc40007fde0ff */
[----:B------:R-:W-:-:S07]  /*4b40*/  IADD3.X R205, R159, R18, R199, P5, !PT ;  /* 0x000000129fcd7210 */ /* 0x000fce0002ffe4c7 */
[----:B0-----:R-:W-:Y:S05]  /*4b50*/  @!P3 BRA `(.L_x_102) ;  /* 0x000000000004b947 */ /* 0x001fea0003800000 */
[----:B------:R0:W5:Y:S02]  /*4b60*/  LDG.E.LTC128B R210, desc[UR14][R126.64] ;  /* 0x0000000e7ed27981 */ /* 0x000164000c1e1920 */
.L_x_102:
[----:B------:R-:W-:Y:S05]  /*4b70*/  BSYNC B1 ;  /* 0x0000000000017941 */ /* 0x000fea0003800000 */
.L_x_101:
[----:B-----5:R-:W-:Y:S01]  /*4b80*/  FMUL R199, R210, R15 ;  /* 0x0000000fd2c77220 */ /* 0x020fe20000400000 */
[----:B------:R-:W-:Y:S01]  /*4b90*/  IMAD.X R207, R211, 0x1, R159, P6 ;  /* 0x00000001d3cf7824 */ /* 0x000fe200030e069f */
[----:B------:R-:W-:Y:S01]  /*4ba0*/  IADD3 R198, P5, R206, R156, RZ ;  /* 0x0000009ccec67210 */ /* 0x000fe20007fbe0ff */
[----:B0-----:R-:W-:-:S04]  /*4bb0*/  IMAD.WIDE.U32 R126, R11, R158, R204 ;  /* 0x0000009e0b7e7225 */ /* 0x001fc800078e00cc */
[----:B------:R-:W-:Y:S01]  /*4bc0*/  FFMA R211, R128, R16, R199 ;  /* 0x0000001080d37223 */ /* 0x000fe200000000c7 */
[----:B------:R-:W-:Y:S01]  /*4bd0*/  BSSY B1, `(.L_x_103) ;  /* 0x000000e000017945 */ /* 0x000fe20003800000 */
[----:B------:R-:W-:Y:S01]  /*4be0*/  IMAD.X R209, R207, 0x1, R155, P5 ;  /* 0x00000001cfd17824 */ /* 0x000fe200028e069b */
[----:B------:R-:W-:Y:S02]  /*4bf0*/  IADD3 R126, P6, R160, R126, RZ ;  /* 0x0000007ea07e7210 */ /* 0x000fe40007fde0ff */
[----:B------:R0:W-:Y:S01]  /*4c00*/  @P3 STG.E desc[UR14][R200.64], R211 ;  /* 0x000000d3c8003986 */ /* 0x0001e2000c10190e */
[----:B------:R-:W-:Y:S01]  /*4c10*/  IMAD.WIDE.U32 R202, R158, 0x7, R202 ;  /* 0x000000079eca7825 */ /* 0x000fe200078e00ca */
[----:B------:R-:W-:Y:S02]  /*4c20*/  LEA R208, P5, R198, UR10, 0x2 ;  /* 0x0000000ac6d07c11 */ /* 0x000fe4000f8a10ff */
[----:B------:R-:W-:Y:S02]  /*4c30*/  IADD3.X R127, R161, R8, R127, P6, !PT ;  /* 0x00000008a17f7210 */ /* 0x000fe400037fe47f */
[----:B------:R-:W-:-:S02]  /*4c40*/  ISETP.GT.AND P6, PT, R12, 0x51, P2 ;  /* 0x000000510c00780c */ /* 0x000fc400017c4270 */
[----:B------:R-:W-:Y:S02]  /*4c50*/  LEA.HI.X R209, R198, UR11, R209, 0x2, P5 ;  /* 0x0000000bc6d17c11 */ /* 0x000fe4000a8f14d1 */
[----:B------:R-:W-:-:S04]  /*4c60*/  IADD3 R202, P5, R202, R158, RZ ;  /* 0x0000009ecaca7210 */ /* 0x000fc80007fbe0ff */
[----:B------:R-:W-:-:S03]  /*4c70*/  IADD3.X R203, R159, R18, R203, P5, !PT ;  /* 0x000000129fcb7210 */ /* 0x000fc60002ffe4cb */
[----:B------:R-:W-:Y:S02]  /*4c80*/  IMAD.WIDE.U32 R198, R11, R158, R202 ;  /* 0x0000009e0bc67225 */ /* 0x000fe400078e00ca */
[----:B0-----:R-:W-:Y:S05]  /*4c90*/  @!P6 BRA `(.L_x_104) ;  /* 0x000000000004e947 */ /* 0x001fea0003800000 */
[----:B------:R0:W5:Y:S02]  /*4ca0*/  LDG.E.LTC128B R210, desc[UR14][R208.64] ;  /* 0x0000000ed0d27981 */ /* 0x000164000c1e1920 */
.L_x_104:
[----:B------:R-:W-:Y:S05]  /*4cb0*/  BSYNC B1 ;  /* 0x0000000000017941 */ /* 0x000fea0003800000 */
.L_x_103:
[----:B0-----:R-:W-:Y:S01]  /*4cc0*/  IADD3 R208, P3, R160, R198, RZ ;  /* 0x000000c6a0d07210 */ /* 0x001fe20007f7e0ff */
[----:B------:R-:W-:-:S04]  /*4cd0*/  IMAD.WIDE.U32 R126, R5, UR8, R126 ;  /* 0x00000008057e7c25 */ /* 0x000fc8000f8e007e */
[----:B-----5:R-:W-:Y:S01]  /*4ce0*/  FMUL R128, R210, R15 ;  /* 0x0000000fd2807220 */ /* 0x020fe20000400000 */
[----:B------:R-:W-:Y:S01]  /*4cf0*/  BSSY B1, `(.L_x_105) ;  /* 0x0000010000017945 */ /* 0x000fe20003800000 */
[----:B------:R-:W-:Y:S01]  /*4d00*/  IADD3.X R209, R161, R8, R199, P3, !PT ;  /* 0x00000008a1d17210 */ /* 0x000fe20001ffe4c7 */
[----:B------:R-:W-:Y:S01]  /*4d10*/  IMAD.IADD R127, R9, 0x1, R127 ;  /* 0x00000001097f7824 */ /* 0x000fe200078e027f */
[C---:B------:R-:W-:Y:S01]  /*4d20*/  LEA R198, P3, R126.reuse, UR10, 0x2 ;  /* 0x0000000a7ec67c11 */ /* 0x040fe2000f8610ff */
[----:B------:R-:W-:Y:S01]  /*4d30*/  FFMA R211, R129, R16, R128 ;  /* 0x0000001081d37223 */ /* 0x000fe20000000080 */
[----:B------:R-:W-:Y:S02]  /*4d40*/  IMAD.WIDE.U32 R208, R5, UR8, R208 ;  /* 0x0000000805d07c25 */ /* 0x000fe4000f8e00d0 */
[----:B------:R-:W-:Y:S02]  /*4d50*/  LEA.HI.X R199, R126, UR11, R127, 0x2, P3 ;  /* 0x0000000b7ec77c11 */ /* 0x000fe400098f147f */
[----:B------:R-:W-:Y:S01]  /*4d60*/  IADD3 R126, P3, R17, R122, RZ ;  /* 0x0000007a117e7210 */ /* 0x000fe20007f7e0ff */
[----:B------:R-:W-:Y:S01]  /*4d70*/  IMAD.IADD R129, R9, 0x1, R209 ;  /* 0x0000000109817824 */ /* 0x000fe200078e02d1 */
[----:B------:R-:W-:-:S03]  /*4d80*/  LEA R128, P5, R208, UR10, 0x2 ;  /* 0x0000000ad0807c11 */ /* 0x000fc6000f8a10ff */
[----:B------:R-:W-:Y:S01]  /*4d90*/  IMAD.X R127, R19, 0x1, R123, P3 ;  /* 0x00000001137f7824 */ /* 0x000fe200018e067b */
[----:B------:R-:W-:Y:S02]  /*4da0*/  ISETP.GT.AND P3, PT, R12, 0x50, P1 ;  /* 0x000000500c00780c */ /* 0x000fe40000f64270 */
[----:B------:R-:W-:Y:S02]  /*4db0*/  LEA.HI.X R129, R208, UR11, R129, 0x2, P5 ;  /* 0x0000000bd0817c11 */ /* 0x000fe4000a8f1481 */
[----:B------:R0:W-:Y:S09]  /*4dc0*/  @P6 STG.E desc[UR14][R126.64], R211 ;  /* 0x000000d37e006986 */ /* 0x0001f2000c10190e */
[----:B------:R-:W-:Y:S05]  /*4dd0*/  @!P3 BRA `(.L_x_106) ;  /* 0x000000000004b947 */ /* 0x000fea0003800000 */
[----:B------:R0:W5:Y:S02]  /*4de0*/  LDG.E.LTC128B R210, desc[UR14][R198.64+0x20] ;  /* 0x0000200ec6d27981 */ /* 0x000164000c1e1920 */
.L_x_106:
[----:B------:R-:W-:Y:S05]  /*4df0*/  BSYNC B1 ;  /* 0x0000000000017941 */ /* 0x000fea0003800000 */
.L_x_105:
[----:B-----5:R-:W-:Y:S01]  /*4e00*/  FMUL R209, R210, R15 ;  /* 0x0000000fd2d17220 */ /* 0x020fe20000400000 */
[----:B------:R-:W-:Y:S01]  /*4e10*/  ISETP.GT.AND P5, PT, R12, 0x51, P1 ;  /* 0x000000510c00780c */ /* 0x000fe20000fa4270 */
[----:B------:R-:W-:Y:S02]  /*4e20*/  BSSY B1, `(.L_x_107) ;  /* 0x0000005000017945 */ /* 0x000fe40003800000 */
[----:B------:R-:W-:-:S05]  /*4e30*/  FFMA R209, R130, R16, R209 ;  /* 0x0000001082d17223 */ /* 0x000fca00000000d1 */
[----:B------:R0:W-:Y:S05]  /*4e40*/  @P3 STG.E desc[UR14][R200.64+0x20], R209 ;  /* 0x000020d1c8003986 */ /* 0x0001ea000c10190e */
[----:B------:R-:W-:Y:S05]  /*4e50*/  @!P5 BRA `(.L_x_108) ;  /* 0x000000000004d947 */ /* 0x000fea0003800000 */
[----:B------:R0:W5:Y:S02]  /*4e60*/  LDG.E.LTC128B R210, desc[UR14][R128.64+0x20] ;  /* 0x0000200e80d27981 */ /* 0x000164000c1e1920 */
.L_x_108:
[----:B------:R-:W-:Y:S05]  /*4e70*/  BSYNC B1 ;  /* 0x0000000000017941 */ /* 0x000fea0003800000 */
.L_x_107:
[----:B-----5:R-:W-:Y:S01]  /*4e80*/  FMUL R130, R210, R15 ;  /* 0x0000000fd2827220 */ /* 0x020fe20000400000 */
[----:B------:R-:W-:Y:S01]  /*4e90*/  IMAD.WIDE.U32 R206, R158, 0x7, R206 ;  /* 0x000000079ece7825 */ /* 0x000fe200078e00ce */
[----:B------:R-:W-:Y:S03]  /*4ea0*/  BSSY B1, `(.L_x_109) ;  /* 0x0000010000017945 */ /* 0x000fe60003800000 */
[----:B0-----:R-:W-:Y:S01]  /*4eb0*/  FFMA R209, R131, R16, R130 ;  /* 0x0000001083d17223 */ /* 0x001fe20000000082 */
[----:B------:R-:W-:Y:S01]  /*4ec0*/  IMAD.IADD R207, R18, 0x1, R207 ;  /* 0x0000000112cf7824 */ /* 0x000fe200078e02cf */
[----:B------:R-:W-:Y:S01]  /*4ed0*/  IADD3 R131, P6, R156, R206, RZ ;  /* 0x000000ce9c837210 */ /* 0x000fe20007fde0ff */
[----:B------:R-:W-:Y:S01]  /*4ee0*/  IMAD.WIDE.U32 R204, R158, 0x7, R204 ;  /* 0x000000079ecc7825 */ /* 0x000fe200078e00cc */
[-C--:B------:R-:W-:Y:S01]  /*4ef0*/  IADD3 R208, P3, R206, R158.reuse, RZ ;  /* 0x0000009eced07210 */ /* 0x080fe20007f7e0ff */
[----:B------:R0:W-:Y:S01]  /*4f00*/  @P5 STG.E desc[UR14][R126.64+0x20], R209 ;  /* 0x000020d17e005986 */ /* 0x0001e2000c10190e */
[----:B------:R-:W-:Y:S01]  /*4f10*/  LEA R130, P5, R131, UR10, 0x2 ;  /* 0x0000000a83827c11 */ /* 0x000fe2000f8a10ff */
[----:B------:R-:W-:Y:S01]  /*4f20*/  IMAD.X R206, R207, 0x1, R155, P6 ;  /* 0x00000001cfce7824 */ /* 0x000fe200030e069b */
[----:B------:R-:W-:Y:S01]  /*4f30*/  IADD3 R212, P6, R204, R158, RZ ;  /* 0x0000009eccd47210 */ /* 0x000fe20007fde0ff */
[----:B------:R-:W-:-:S03]  /*4f40*/  IMAD.MOV.U32 R214, RZ, RZ, R210 ;  /* 0x000000ffffd67224 */ /* 0x000fc600078e00d2 */
[----:B------:R-:W-:Y:S02]  /*4f50*/  LEA.HI.X R131, R131, UR11, R206, 0x2, P5 ;  /* 0x0000000b83837c11 */ /* 0x000fe4000a8f14ce */
[----:B------:R-:W-:Y:S02]  /*4f60*/  ISETP.GT.AND P5, PT, R12, 0x58, P2 ;  /* 0x000000580c00780c */ /* 0x000fe400017a4270 */
[----:B------:R-:W-:-:S11]  /*4f70*/  IADD3.X R213, R159, R18, R205, P6, !PT ;  /* 0x000000129fd57210 */ /* 0x000fd600037fe4cd */
[----:B0-----:R-:W-:Y:S05]  /*4f80*/  @!P5 BRA `(.L_x_110) ;  /* 0x000000000004d947 */ /* 0x001fea0003800000 */
[----:B------:R0:W5:Y:S02]  /*4f90*/  LDG.E.LTC128B R214, desc[UR14][R130.64] ;  /* 0x0000000e82d67981 */ /* 0x000164000c1e1920 */
.L_x_110:
[----:B------:R-:W-:Y:S05]  /*4fa0*/  BSYNC B1 ;  /* 0x0000000000017941 */ /* 0x000fea0003800000 */
.L_x_109:
[----:B------:R-:W-:Y:S01]  /*4fb0*/  IMAD.X R209, R207, 0x1, R159, P3 ;  /* 0x00000001cfd17824 */ /* 0x000fe200018e069f */
[----:B------:R-:W-:Y:S01]  /*4fc0*/  IADD3 R204, P3, R208, R156, RZ ;  /* 0x0000009cd0cc7210 */ /* 0x000fe20007f7e0ff */
[----:B0-----:R-:W-:Y:S01]  /*4fd0*/  IMAD.WIDE.U32 R130, R11, R158, R212 ;  /* 0x0000009e0b827225 */ /* 0x001fe200078e00d4 */
[----:B------:R-:W-:Y:S03]  /*4fe0*/  BSSY B1, `(.L_x_111) ;  /* 0x0000011000017945 */ /* 0x000fe60003800000 */
[----:B------:R-:W-:Y:S01]  /*4ff0*/  IMAD.X R205, R209, 0x1, R155, P3 ;  /* 0x00000001d1cd7824 */ /* 0x000fe200018e069b */
[----:B------:R-:W-:Y:S01]  /*5000*/  LEA R210, P3, R204, UR10, 0x2 ;  /* 0x0000000accd27c11 */ /* 0x000fe2000f8610ff */
[----:B------:R-:W-:Y:S01]  /*5010*/  IMAD.WIDE.U32 R202, R158, 0x7, R202 ;  /* 0x000000079eca7825 */ /* 0x000fe200078e00ca */
[----:B------:R-:W-:Y:S02]  /*5020*/  IADD3 R130, P6, R160, R130, RZ ;  /* 0x00000082a0827210 */ /* 0x000fe40007fde0ff */
[----:B------:R-:W-:Y:S01]  /*5030*/  LEA.HI.X R211, R204, UR11, R205, 0x2, P3 ;  /* 0x0000000bccd37c11 */ /* 0x000fe200098f14cd */
[----:B-----5:R-:W-:Y:S01]  /*5040*/  FMUL R205, R214, R15 ;  /* 0x0000000fd6cd7220 */ /* 0x020fe20000400000 */
[----:B------:R-:W-:-:S02]  /*5050*/  IADD3 R204, P3, R17, R200, RZ ;  /* 0x000000c811cc7210 */ /* 0x000fc40007f7e0ff */
[----:B------:R-:W-:Y:S01]  /*5060*/  IADD3.X R131, R161, R8, R131, P6, !PT ;  /* 0x00000008a1837210 */ /* 0x000fe200037fe483 */
[----:B------:R-:W-:Y:S01]  /*5070*/  FFMA R215, R132, R16, R205 ;  /* 0x0000001084d77223 */ /* 0x000fe200000000cd */
[----:B------:R-:W-:Y:S01]  /*5080*/  IADD3 R206, P6, R202, R158, RZ ;  /* 0x0000009ecace7210 */ /* 0x000fe20007fde0ff */
[----:B------:R-:W-:Y:S01]  /*5090*/  IMAD.X R205, R19, 0x1, R201, P3 ;  /* 0x0000000113cd7824 */ /* 0x000fe200018e06c9 */
[----:B------:R-:W-:Y:S02]  /*50a0*/  ISETP.GT.AND P3, PT, R12, 0x59, P2 ;  /* 0x000000590c00780c */ /* 0x000fe40001764270 */
[----:B------:R-:W-:Y:S02]  /*50b0*/  IADD3.X R207, R159, R18, R203, P6, !PT ;  /* 0x000000129fcf7210 */ /* 0x000fe400037fe4cb */
[----:B------:R0:W-:Y:S09]  /*50c0*/  @P5 STG.E desc[UR14][R204.64], R215 ;  /* 0x000000d7cc005986 */ /* 0x0001f2000c10190e */
[----:B------:R-:W-:Y:S05]  /*50d0*/  @!P3 BRA `(.L_x_112) ;  /* 0x000000000004b947 */ /* 0x000fea0003800000 */
[----:B------:R0:W5:Y:S02]  /*50e0*/  LDG.E.LTC128B R214, desc[UR14][R210.64] ;  /* 0x0000000ed2d67981 */ /* 0x000164000c1e1920 */
.L_x_112:
[----:B------:R-:W-:Y:S05]  /*50f0*/  BSYNC B1 ;  /* 0x0000000000017941 */ /* 0x000fea0003800000 */
.L_x_111:
[----:B------:R-:W-:-:S04]  /*5100*/  IMAD.WIDE.U32 R202, R11, R158, R206 ;  /* 0x0000009e0bca7225 */ /* 0x000fc800078e00ce */
[----:B-----5:R-:W-:Y:S01]  /*5110*/  FMUL R132, R214, R15 ;  /* 0x0000000fd6847220 */ /* 0x020fe20000400000 */
[----:B------:R-:W-:Y:S01]  /*5120*/  BSSY B1, `(.L_x_113) ;  /* 0x0000012000017945 */ /* 0x000fe20003800000 */
[----:B------:R-:W-:Y:S01]  /*5130*/  IMAD.WIDE.U32 R130, R5, UR8, R130 ;  /* 0x0000000805827c25 */ /* 0x000fe2000f8e0082 */
[----:B0-----:R-:W-:-:S03]  /*5140*/  IADD3 R210, P5, R160, R202, RZ ;  /* 0x000000caa0d27210 */ /* 0x001fc60007fbe0ff */
[----:B------:R-:W-:Y:S01]  /*5150*/  FFMA R215, R133, R16, R132 ;  /* 0x0000001085d77223 */ /* 0x000fe20000000084 */
[----:B------:R-:W-:Y:S01]  /*5160*/  IMAD.IADD R131, R9, 0x1, R131 ;  /* 0x0000000109837824 */ /* 0x000fe200078e0283 */
[----:B------:R-:W-:Y:S02]  /*5170*/  IADD3.X R211, R161, R8, R203, P5, !PT ;  /* 0x00000008a1d37210 */ /* 0x000fe40002ffe4cb */
[----:B------:R-:W-:Y:S01]  /*5180*/  LEA R202, P5, R130, UR10, 0x2 ;  /* 0x0000000a82ca7c11 */ /* 0x000fe2000f8a10ff */
[----:B------:R-:W-:-:S03]  /*5190*/  IMAD.WIDE.U32 R210, R5, UR8, R210 ;  /* 0x0000000805d27c25 */ /* 0x000fc6000f8e00d2 */
        /* <DEDUP_REMOVED lines=10> */
.L_x_114:
[----:B------:R-:W-:Y:S05]  /*5240*/  BSYNC B1 ;  /* 0x0000000000017941 */ /* 0x000fea0003800000 */
.L_x_113:
[----:B-----5:R-:W-:Y:S01]  /*5250*/  FMUL R211, R214, R15 ;  /* 0x0000000fd6d37220 */ /* 0x020fe20000400000 */
[----:B------:R-:W-:Y:S01]  /*5260*/  ISETP.GT.AND P3, PT, R12, 0x59, P1 ;  /* 0x000000590c00780c */ /* 0x000fe20000f64270 */
[----:B------:R-:W-:Y:S02]  /*5270*/  BSSY B1, `(.L_x_115) ;  /* 0x0000005000017945 */ /* 0x000fe40003800000 */
[----:B------:R-:W-:-:S05]  /*5280*/  FFMA R211, R134, R16, R211 ;  /* 0x0000001086d37223 */ /* 0x000fca00000000d3 */
[----:B------:R0:W-:Y:S05]  /*5290*/  @P5 STG.E desc[UR14][R204.64+0x20], R211 ;  /* 0x000020d3cc005986 */ /* 0x0001ea000c10190e */
[----:B------:R-:W-:Y:S05]  /*52a0*/  @!P3 BRA `(.L_x_116) ;  /* 0x000000000004b947 */ /* 0x000fea0003800000 */
[----:B------:R0:W5:Y:S02]  /*52b0*/  LDG.E.LTC128B R214, desc[UR14][R132.64+0x20] ;  /* 0x0000200e84d67981 */ /* 0x000164000c1e1920 */
.L_x_116:
[----:B------:R-:W-:Y:S05]  /*52c0*/  BSYNC B1 ;  /* 0x0000000000017941 */ /* 0x000fea0003800000 */
.L_x_115:
[----:B-----5:R-:W-:Y:S01]  /*52d0*/  FMUL R134, R214, R15 ;  /* 0x0000000fd6867220 */ /* 0x020fe20000400000 */
[C---:B------:R-:W-:Y:S01]  /*52e0*/  IMAD.WIDE.U32 R212, R158.reuse, 0x7, R212 ;  /* 0x000000079ed47825 */ /* 0x040fe200078e00d4 */
[----:B------:R-:W-:Y:S03]  /*52f0*/  BSSY B1, `(.L_x_117) ;  /* 0x000000f000017945 */ /* 0x000fe60003800000 */
[----:B0-----:R-:W-:Y:S01]  /*5300*/  FFMA R211, R135, R16, R134 ;  /* 0x0000001087d37223 */ /* 0x001fe20000000086 */
[----:B------:R-:W-:-:S04]  /*5310*/  IMAD.WIDE.U32 R208, R158, 0x7, R208 ;  /* 0x000000079ed07825 */ /* 0x000fc800078e00d0 */
[----:B------:R0:W-:Y:S01]  /*5320*/  @P3 STG.E desc[UR14][R130.64+0x20], R211 ;  /* 0x000020d382003986 */ /* 0x0001e2000c10190e */
[----:B------:R-:W-:Y:S01]  /*5330*/  IADD3 R216, P3, R212, R158, RZ ;  /* 0x0000009ed4d87210 */ /* 0x000fe20007f7e0ff */
[----:B------:R-:W-:Y:S01]  /*5340*/  IMAD.IADD R212, R18, 0x1, R209 ;  /* 0x0000000112d47824 */ /* 0x000fe200078e02d1 */
[----:B------:R-:W-:Y:S01]  /*5350*/  IADD3 R135, P5, R156, R208, RZ ;  /* 0x000000d09c877210 */ /* 0x000fe20007fbe0ff */
[----:B------:R-:W-:Y:S01]  /*5360*/  IMAD.MOV.U32 R218, RZ, RZ, R214 ;  /* 0x000000ffffda7224 */ /* 0x000fe200078e00d6 */
[----:B------:R-:W-:Y:S02]  /*5370*/  IADD3.X R217, R159, R18, R213, P3, !PT ;  /* 0x000000129fd97210 */ /* 0x000fe40001ffe4d5 */
[----:B------:R-:W-:Y:S01]  /*5380*/  ISETP.GT.AND P3, PT, R12, 0x60, P2 ;  /* 0x000000600c00780c */ /* 0x000fe20001764270 */
[----:B------:R-:W-:Y:S01]  /*5390*/  IMAD.X R210, R212, 0x1, R155, P5 ;  /* 0x00000001d4d27824 */ /* 0x000fe200028e069b */
[----:B------:R-:W-:-:S04]  /*53a0*/  LEA R134, P5, R135, UR10, 0x2 ;  /* 0x0000000a87867c11 */ /* 0x000fc8000f8a10ff */
[----:B------:R-:W-:-:S07]  /*53b0*/  LEA.HI.X R135, R135, UR11, R210, 0x2, P5 ;  /* 0x0000000b87877c11 */ /* 0x000fce000a8f14d2 */
[----:B0-----:R-:W-:Y:S05]  /*53c0*/  @!P3 BRA `(.L_x_118) ;  /* 0x000000000004b947 */ /* 0x001fea0003800000 */
[----:B------:R0:W5:Y:S02]  /*53d0*/  LDG.E.LTC128B R218, desc[UR14][R134.64] ;  /* 0x0000000e86da7981 */ /* 0x000164000c1e1920 */
.L_x_118:
[----:B------:R-:W-:Y:S05]  /*53e0*/  BSYNC B1 ;  /* 0x0000000000017941 */ /* 0x000fea0003800000 */
.L_x_117:
[-C--:B------:R-:W-:Y:S01]  /*53f0*/  IADD3 R210, P5, R208, R158.reuse, RZ ;  /* 0x0000009ed0d27210 */ /* 0x080fe20007fbe0ff */
[----:B0-----:R-:W-:Y:S01]  /*5400*/  IMAD.WIDE.U32 R134, R11, R158, R216 ;  /* 0x0000009e0b867225 */ /* 0x001fe200078e00d8 */
[----:B------:R-:W-:Y:S03]  /*5410*/  BSSY B1, `(.L_x_119) ;  /* 0x0000013000017945 */ /* 0x000fe60003800000 */
[----:B------:R-:W-:Y:S01]  /*5420*/  IMAD.X R211, R212, 0x1, R159, P5 ;  /* 0x00000001d4d37824 */ /* 0x000fe200028e069f */
[----:B------:R-:W-:Y:S01]  /*5430*/  IADD3 R208, P5, R210, R156, RZ ;  /* 0x0000009cd2d07210 */ /* 0x000fe20007fbe0ff */
[----:B------:R-:W-:Y:S01]  /*5440*/  IMAD.WIDE.U32 R206, R158, 0x7, R206 ;  /* 0x000000079ece7825 */ /* 0x000fe200078e00ce */
[----:B------:R-:W-:-:S03]  /*5450*/  IADD3 R134, P6, R160, R134, RZ ;  /* 0x00000086a0867210 */ /* 0x000fc60007fde0ff */
[----:B------:R-:W-:Y:S01]  /*5460*/  IMAD.X R209, R211, 0x1, R155, P5 ;  /* 0x00000001d3d17824 */ /* 0x000fe200028e069b */
[C---:B------:R-:W-:Y:S02]  /*5470*/  LEA R214, P5, R208.reuse, UR10, 0x2 ;  /* 0x0000000ad0d67c11 */ /* 0x040fe4000f8a10ff */
[----:B------:R-:W-:Y:S02]  /*5480*/  IADD3.X R135, R161, R8, R135, P6, !PT ;  /* 0x00000008a1877210 */ /* 0x000fe400037fe487 */
[----:B------:R-:W-:Y:S01]  /*5490*/  LEA.HI.X R215, R208, UR11, R209, 0x2, P5 ;  /* 0x0000000bd0d77c11 */ /* 0x000fe2000a8f14d1 */
[----:B-----5:R-:W-:Y:S01]  /*54a0*/  FMUL R209, R218, R15 ;  /* 0x0000000fdad17220 */ /* 0x020fe20000400000 */
[----:B------:R-:W-:Y:S02]  /*54b0*/  IADD3 R208, P5, R17, R204, RZ ;  /* 0x000000cc11d07210 */ /* 0x000fe40007fbe0ff */
[----:B------:R-:W-:Y:S01]  /*54c0*/  IADD3 R212, P6, R206, R158, RZ ;  /* 0x0000009eced47210 */ /* 0x000fe20007fde0ff */
[----:B------:R-:W-:-:S02]  /*54d0*/  FFMA R219, R136, R16, R209 ;  /* 0x0000001088db7223 */ /* 0x000fc400000000d1 */
[----:B------:R-:W-:Y:S01]  /*54e0*/  IMAD.X R209, R19, 0x1, R205, P5 ;  /* 0x0000000113d17824 */ /* 0x000fe200028e06cd */
[----:B------:R-:W-:Y:S02]  /*54f0*/  ISETP.GT.AND P5, PT, R12, 0x61, P2 ;  /* 0x000000610c00780c */ /* 0x000fe400017a4270 */
[----:B------:R-:W-:Y:S02]  /*5500*/  IADD3.X R213, R159, R18, R207, P6, !PT ;  /* 0x000000129fd57210 */ /* 0x000fe400037fe4cf */
[----:B------:R0:W-:Y:S09]  /*5510*/  @P3 STG.E desc[UR14][R208.64], R219 ;  /* 0x000000dbd0003986 */ /* 0x0001f2000c10190e */
[----:B------:R-:W-:Y:S05]  /*5520*/  @!P5 BRA `(.L_x_120) ;  /* 0x000000000004d947 */ /* 0x000fea0003800000 */
[----:B------:R0:W5:Y:S02]  /*5530*/  LDG.E.LTC128B R218, desc[UR14][R214.64] ;  /* 0x0000000ed6da7981 */ /* 0x000164000c1e1920 */
.L_x_120:
[----:B------:R-:W-:Y:S05]  /*5540*/  BSYNC B1 ;  /* 0x0000000000017941 */ /* 0x000fea0003800000 */
.L_x_119:
        /* <DEDUP_REMOVED lines=20> */
.L_x_122:
[----:B------:R-:W-:Y:S05]  /*5690*/  BSYNC B1 ;  /* 0x0000000000017941 */ /* 0x000fea0003800000 */
.L_x_121:
[----:B-----5:R-:W-:Y:S01]  /*56a0*/  FMUL R215, R218, R15 ;  /* 0x0000000fdad77220 */ /* 0x020fe20000400000 */
[----:B------:R-:W-:Y:S01]  /*56b0*/  ISETP.GT.AND P5, PT, R12, 0x61, P1 ;  /* 0x000000610c00780c */ /* 0x000fe20000fa4270 */
[----:B------:R-:W-:Y:S02]  /*56c0*/  BSSY B1, `(.L_x_123) ;  /* 0x0000005000017945 */ /* 0x000fe40003800000 */
[----:B------:R-:W-:-:S05]  /*56d0*/  FFMA R215, R138, R16, R215 ;  /* 0x000000108ad77223 */ /* 0x000fca00000000d7 */
[----:B------:R0:W-:Y:S05]  /*56e0*/  @P3 STG.E desc[UR14][R208.64+0x20], R215 ;  /* 0x000020d7d0003986 */ /* 0x0001ea000c10190e */
[----:B------:R-:W-:Y:S05]  /*56f0*/  @!P5 BRA `(.L_x_124) ;  /* 0x000000000004d947 */ /* 0x000fea0003800000 */
[----:B------:R0:W5:Y:S02]  /*5700*/  LDG.E.LTC128B R218, desc[UR14][R136.64+0x20] ;  /* 0x0000200e88da7981 */ /* 0x000164000c1e1920 */
.L_x_124:
[----:B------:R-:W-:Y:S05]  /*5710*/  BSYNC B1 ;  /* 0x0000000000017941 */ /* 0x000fea0003800000 */
.L_x_123:
[----:B------:R-:W-:-:S04]  /*5720*/  IMAD.WIDE.U32 R216, R158, 0x7, R216 ;  /* 0x000000079ed87825 */ /* 0x000fc800078e00d8 */
[----:B-----5:R-:W-:Y:S01]  /*5730*/  FMUL R138, R218, R15 ;  /* 0x0000000fda8a7220 */ /* 0x020fe20000400000 */
[----:B------:R-:W-:Y:S01]  /*5740*/  BSSY B1, `(.L_x_125) ;  /* 0x000000f000017945 */ /* 0x000fe20003800000 */
[----:B------:R-:W-:Y:S01]  /*5750*/  IMAD.WIDE.U32 R210, R158, 0x7, R210 ;  /* 0x000000079ed27825 */ /* 0x000fe200078e00d2 */
[----:B------:R-:W-:-:S03]  /*5760*/  IADD3 R220, P3, R216, R158, RZ ;  /* 0x0000009ed8dc7210 */ /* 0x000fc60007f7e0ff */
[----:B0-----:R-:W-:Y:S01]  /*5770*/  FFMA R215, R139, R16, R138 ;  /* 0x000000108bd77223 */ /* 0x001fe2000000008a */
[----:B------:R-:W-:Y:S01]  /*5780*/  IMAD.MOV.U32 R222, RZ, RZ, R218 ;  /* 0x000000ffffde7224 */ /* 0x000fe200078e00da */
[----:B------:R-:W-:Y:S01]  /*5790*/  IADD3.X R221, R159, R18, R217, P3, !PT ;  /* 0x000000129fdd7210 */ /* 0x000fe20001ffe4d9 */
[----:B------:R-:W-:Y:S01]  /*57a0*/  IMAD.IADD R217, R18, 0x1, R211 ;  /* 0x0000000112d97824 */ /* 0x000fe200078e02d3 */
[----:B------:R-:W-:Y:S01]  /*57b0*/  ISETP.GT.AND P3, PT, R12, 0x68, P2 ;  /* 0x000000680c00780c */ /* 0x000fe20001764270 */
[----:B------:R0:W-:Y:S01]  /*57c0*/  @P5 STG.E desc[UR14][R134.64+0x20], R215 ;  /* 0x000020d786005986 */ /* 0x0001e2000c10190e */
[----:B------:R-:W-:-:S05]  /*57d0*/  IADD3 R139, P5, R156, R210, RZ ;  /* 0x000000d29c8b7210 */ /* 0x000fca0007fbe0ff */
[----:B------:R-:W-:Y:S01]  /*57e0*/  IMAD.X R214, R217, 0x1, R155, P5 ;  /* 0x00000001d9d67824 */ /* 0x000fe200028e069b */
[----:B------:R-:W-:-:S04]  /*57f0*/  LEA R138, P5, R139, UR10, 0x2 ;  /* 0x0000000a8b8a7c11 */ /* 0x000fc8000f8a10ff */
[----:B------:R-:W-:Y:S01]  /*5800*/  LEA.HI.X R139, R139, UR11, R214, 0x2, P5 ;  /* 0x0000000b8b8b7c11 */ /* 0x000fe2000a8f14d6 */
[----:B0-----:R-:W-:Y:S08]  /*5810*/  @!P3 BRA `(.L_x_126) ;  /* 0x000000000004b947 */ /* 0x001ff00003800000 */
[----:B------:R0:W5:Y:S02]  /*5820*/  LDG.E.LTC128B R222, desc[UR14][R138.64] ;  /* 0x0000000e8ade7981 */ /* 0x000164000c1e1920 */
.L_x_126:
[----:B------:R-:W-:Y:S05]  /*5830*/  BSYNC B1 ;  /* 0x0000000000017941 */ /* 0x000fea0003800000 */
.L_x_125:
[-C--:B0-----:R-:W-:Y:S01]  /*5840*/  IMAD.WIDE.U32 R138, R11, R158.reuse, R220 ;  /* 0x0000009e0b8a7225 */ /* 0x081fe200078e00dc */
[----:B------:R-:W-:-:S03]  /*5850*/  IADD3 R216, P5, R210, R158, RZ ;  /* 0x0000009ed2d87210 */ /* 0x000fc60007fbe0ff */
[----:B-----5:R-:W-:Y:S01]  /*5860*/  FMUL R211, R222, R15 ;  /* 0x0000000fded37220 */ /* 0x020fe20000400000 */
[----:B------:R-:W-:Y:S01]  /*5870*/  BSSY B1, `(.L_x_127) ;  /* 0x0000012000017945 */ /* 0x000fe20003800000 */
[----:B------:R-:W-:Y:S01]  /*5880*/  IMAD.WIDE.U32 R212, R158, 0x7, R212 ;  /* 0x000000079ed47825 */ /* 0x000fe200078e00d4 */
[----:B------:R-:W-:-:S03]  /*5890*/  IADD3 R214, P6, R160, R138, RZ ;  /* 0x0000008aa0d67210 */ /* 0x000fc60007fde0ff */
[----:B------:R-:W-:Y:S01]  /*58a0*/  FFMA R219, R140, R16, R211 ;  /* 0x000000108cdb7223 */ /* 0x000fe200000000d3 */
[----:B------:R-:W-:Y:S01]  /*58b0*/  IMAD.X R217, R217, 0x1, R159, P5 ;  /* 0x00000001d9d97824 */ /* 0x000fe200028e069f */
[----:B------:R-:W-:Y:S02]  /*58c0*/  IADD3.X R215, R161, R8, R139, P6, !PT ;  /* 0x00000008a1d77210 */ /* 0x000fe400037fe48b */
[----:B------:R-:W-:Y:S02]  /*58d0*/  IADD3 R139, P5, R216, R156, RZ ;  /* 0x0000009cd88b7210 */ /* 0x000fe40007fbe0ff */
[----:B------:R-:W-:-:S03]  /*58e0*/  IADD3 R212, P6, R212, R158, RZ ;  /* 0x0000009ed4d47210 */ /* 0x000fc60007fde0ff */
[----:B------:R-:W-:Y:S01]  /*58f0*/  IMAD.X R210, R217, 0x1, R155, P5 ;  /* 0x00000001d9d27824 */ /* 0x000fe200028e069b */
[----:B------:R-:W-:Y:S02]  /*5900*/  LEA R138, P5, R139, UR10, 0x2 ;  /* 0x0000000a8b8a7c11 */ /* 0x000fe4000f8a10ff */
[----:B------:R-:W-:Y:S02]  /*5910*/  IADD3.X R213, R159, R18, R213, P6, !PT ;  /* 0x000000129fd57210 */ /* 0x000fe400037fe4d5 */
[----:B------:R-:W-:Y:S02]  /*5920*/  LEA.HI.X R139, R139, UR11, R210, 0x2, P5 ;  /* 0x0000000b8b8b7c11 */ /* 0x000fe4000a8f14d2 */
[----:B------:R-:W-:-:S05]  /*5930*/  IADD3 R210, P5, R17, R208, RZ ;  /* 0x000000d011d27210 */ /* 0x000fca0007fbe0ff */
[----:B------:R-:W-:Y:S01]  /*5940*/  IMAD.X R211, R19, 0x1, R209, P5 ;  /* 0x0000000113d37824 */ /* 0x000fe200028e06d1 */
[----:B------:R-:W-:-:S04]  /*5950*/  ISETP.GT.AND P5, PT, R12, 0x69, P2 ;  /* 0x000000690c00780c */ /* 0x000fc800017a4270 */
[----:B------:R0:W-:Y:S09]  /*5960*/  @P3 STG.E desc[UR14][R210.64], R219 ;  /* 0x000000dbd2003986 */ /* 0x0001f2000c10190e */
[----:B------:R-:W-:Y:S05]  /*5970*/  @!P5 BRA `(.L_x_128) ;  /* 0x000000000004d947 */ /* 0x000fea0003800000 */
[----:B------:R0:W5:Y:S02]  /*5980*/  LDG.E.LTC128B R222, desc[UR14][R138.64] ;  /* 0x0000000e8ade7981 */ /* 0x000164000c1e1920 */
.L_x_128:
[----:B------:R-:W-:Y:S05]  /*5990*/  BSYNC B1 ;  /* 0x0000000000017941 */ /* 0x000fea0003800000 */
.L_x_127:
[----:B0-----:R-:W-:Y:S01]  /*59a0*/  IMAD.WIDE.U32 R138, R11, R158, R212 ;  /* 0x0000009e0b8a7225 */ /* 0x001fe200078e00d4 */
[----:B------:R-:W-:Y:S03]  /*59b0*/  BSSY B1, `(.L_x_129) ;  /* 0x0000013000017945 */ /* 0x000fe60003800000 */
[----:B------:R-:W-:Y:S01]  /*59c0*/  IMAD.WIDE.U32 R214, R5, UR8, R214 ;  /* 0x0000000805d67c25 */ /* 0x000fe2000f8e00d6 */
[----:B------:R-:W-:-:S04]  /*59d0*/  IADD3 R218, P3, R160, R138, RZ ;  /* 0x0000008aa0da7210 */ /* 0x000fc80007f7e0ff */
[----:B------:R-:W-:Y:S01]  /*59e0*/  IADD3.X R219, R161, R8, R139, P3, !PT ;  /* 0x00000008a1db7210 */ /* 0x000fe20001ffe48b */
[----:B------:R-:W-:Y:S01]  /*59f0*/  IMAD.IADD R139, R9, 0x1, R215 ;  /* 0x00000001098b7824 */ /* 0x000fe200078e02d7 */
[----:B------:R-:W-:Y:S01]  /*5a00*/  LEA R138, P3, R214, UR10, 0x2 ;  /* 0x0000000ad68a7c11 */ /* 0x000fe2000f8610ff */
[----:B------:R-:W-:-:S03]  /*5a10*/  IMAD.WIDE.U32 R218, R5, UR8, R218 ;  /* 0x0000000805da7c25 */ /* 0x000fc6000f8e00da */
[----:B------:R-:W-:Y:S01]  /*5a20*/  LEA.HI.X R139, R214, UR11, R139, 0x2, P3 ;  /* 0x0000000bd68b7c11 */ /* 0x000fe200098f148b */
[----:B-----5:R-:W-:Y:S01]  /*5a30*/  FMUL R214, R222, R15 ;  /* 0x0000000fded67220 */ /* 0x020fe20000400000 */
[----:B------:R-:W-:Y:S01]  /*5a40*/  IADD3 R140, P3, R17, R134, RZ ;  /* 0x00000086118c7210 */ /* 0x000fe20007f7e0ff */
[----:B------:R-:W-:Y:S02]  /*5a50*/  IMAD.IADD R215, R9, 0x1, R219 ;  /* 0x0000000109d77824 */ /* 0x000fe400078e02db */
[----:B------:R-:W-:Y:S01]  /*5a60*/  FFMA R223, R141, R16, R214 ;  /* 0x000000108ddf7223 */ /* 0x000fe200000000d6 */
[----:B------:R-:W-:Y:S01]  /*5a70*/  LEA R214, P6, R218, UR10, 0x2 ;  /* 0x0000000adad67c11 */ /* 0x000fe2000f8c10ff */
[----:B------:R-:W-:Y:S01]  /*5a80*/  IMAD.X R141, R19, 0x1, R135, P3 ;  /* 0x00000001138d7824 */ /* 0x000fe200018e0687 */
[----:B------:R-:W-:Y:S02]  /*5a90*/  ISETP.GT.AND P3, PT, R12, 0x68, P1 ;  /* 0x000000680c00780c */ /* 0x000fe40000f64270 */
[----:B------:R-:W-:-:S02]  /*5aa0*/  LEA.HI.X R215, R218, UR11, R215, 0x2, P6 ;  /* 0x0000000bdad77c11 */ /* 0x000fc4000b0f14d7 */
[----:B------:R0:W-:Y:S09]  /*5ab0*/  @P5 STG.E desc[UR14][R140.64], R223 ;  /* 0x000000df8c005986 */ /* 0x0001f2000c10190e */
[----:B------:R-:W-:Y:S05]  /*5ac0*/  @!P3 BRA `(.L_x_130) ;  /* 0x000000000004b947 */ /* 0x000fea0003800000 */
[----:B------:R0:W5:Y:S02]  /*5ad0*/  LDG.E.LTC128B R222, desc[UR14][R138.64+0x20] ;  /* 0x0000200e8ade7981 */ /* 0x000164000c1e1920 */
.L_x_130:
[----:B------:R-:W-:Y:S05]  /*5ae0*/  BSYNC B1 ;  /* 0x0000000000017941 */ /* 0x000fea0003800000 */
.L_x_129:
[----:B-----5:R-:W-:Y:S01]  /*5af0*/  FMUL R219, R222, R15 ;  /* 0x0000000fdedb7220 */ /* 0x020fe20000400000 */
[----:B------:R-:W-:Y:S01]  /*5b00*/  ISETP.GT.AND P6, PT, R12, 0x69, P1 ;  /* 0x000000690c00780c */ /* 0x000fe20000fc4270 */
[----:B------:R-:W-:Y:S01]  /*5b10*/  BSSY B1, `(.L_x_131) ;  /* 0x0000006000017945 */ /* 0x000fe20003800000 */
[----:B------:R-:W-:-:S04]  /*5b20*/  IMAD.WIDE.U32 R216, R158, 0x7, R216 ;  /* 0x000000079ed87825 */ /* 0x000fc800078e00d8 */
[----:B------:R-:W-:-:S05]  /*5b30*/  FFMA R219, R142, R16, R219 ;  /* 0x000000108edb7223 */ /* 0x000fca00000000db */
[----:B------:R0:W-:Y:S02]  /*5b40*/  @P3 STG.E desc[UR14][R210.64+0x20], R219 ;  /* 0x000020dbd2003986 */ /* 0x0001e4000c10190e */
[----:B------:R-:W-:Y:S05]  /*5b50*/  @!P6 BRA `(.L_x_132) ;  /* 0x000000000004e947 */ /* 0x000fea0003800000 */
[----:B------:R0:W5:Y:S02]  /*5b60*/  LDG.E.LTC128B R222, desc[UR14][R214.64+0x20] ;  /* 0x0000200ed6de7981 */ /* 0x000164000c1e1920 */
.L_x_132:
[----:B------:R-:W-:Y:S05]  /*5b70*/  BSYNC B1 ;  /* 0x0000000000017941 */ /* 0x000fea0003800000 */
.L_x_131:
[----:B-----5:R-:W-:Y:S01]  /*5b80*/  FMUL R142, R222, R15 ;  /* 0x0000000fde8e7220 */ /* 0x020fe20000400000 */
[----:B------:R-:W-:Y:S01]  /*5b90*/  IMAD.IADD R217, R18, 0x1, R217 ;  /* 0x0000000112d97824 */ /* 0x000fe200078e02d9 */
[----:B------:R-:W-:Y:S01]  /*5ba0*/  IADD3 R218, P3, R216, R158, RZ ;  /* 0x0000009ed8da7210 */ /* 0x000fe20007f7e0ff */
[----:B------:R-:W-:Y:S01]  /*5bb0*/  BSSY B1, `(.L_x_133) ;  /* 0x000000b000017945 */ /* 0x000fe20003800000 */
[----:B0-----:R-:W-:Y:S01]  /*5bc0*/  FFMA R219, R143, R16, R142 ;  /* 0x000000108fdb7223 */ /* 0x001fe2000000008e */
[----:B------:R-:W-:Y:S01]  /*5bd0*/  IADD3 R143, P5, R156, R216, RZ ;  /* 0x000000d89c8f7210 */ /* 0x000fe20007fbe0ff */
[----:B------:R-:W-:-:S03]  /*5be0*/  IMAD.MOV.U32 R224, RZ, RZ, R222 ;  /* 0x000000ffffe07224 */ /* 0x000fc600078e00de */
[----:B------:R0:W-:Y:S01]  /*5bf0*/  @P6 STG.E desc[UR14][R140.64+0x20], R219 ;  /* 0x000020db8c006986 */ /* 0x0001e2000c10190e */
[----:B------:R-:W-:Y:S01]  /*5c00*/  ISETP.GT.AND P6, PT, R12, 0x70, P2 ;  /* 0x000000700c00780c */ /* 0x000fe200017c4270 */
[----:B------:R-:W-:Y:S01]  /*5c10*/  IMAD.X R216, R217, 0x1, R155, P5 ;  /* 0x00000001d9d87824 */ /* 0x000fe200028e069b */
[----:B------:R-:W-:-:S04]  /*5c20*/  LEA R142, P5, R143, UR10, 0x2 ;  /* 0x0000000a8f8e7c11 */ /* 0x000fc8000f8a10ff */
[----:B------:R-:W-:-:S07]  /*5c30*/  LEA.HI.X R143, R143, UR11, R216, 0x2, P5 ;  /* 0x0000000b8f8f7c11 */ /* 0x000fce000a8f14d8 */
[----:B0-----:R-:W-:Y:S05]  /*5c40*/  @!P6 BRA `(.L_x_134) ;  /* 0x000000000004e947 */ /* 0x001fea0003800000 */
[----:B------:R0:W5:Y:S02]  /*5c50*/  LDG.E.LTC128B R224, desc[UR14][R142.64] ;  /* 0x0000000e8ee07981 */ /* 0x000164000c1e1920 */
.L_x_134:
[----:B------:R-:W-:Y:S05]  /*5c60*/  BSYNC B1 ;  /* 0x0000000000017941 */ /* 0x000fea0003800000 */
.L_x_133:
[----:B------:R-:W-:Y:S01]  /*5c70*/  IMAD.X R219, R217, 0x1, R159, P3 ;  /* 0x00000001d9db7824 */ /* 0x000fe200018e069f */
[----:B0-----:R-:W-:Y:S01]  /*5c80*/  IADD3 R143, P3, R218, R156, RZ ;  /* 0x0000009cda8f7210 */ /* 0x001fe20007f7e0ff */
[----:B-----5:R-:W-:Y:S01]  /*5c90*/  FMUL R217, R224, R15 ;  /* 0x0000000fe0d97220 */ /* 0x020fe20000400000 */
[----:B------:R-:W-:Y:S01]  /*5ca0*/  IMAD.WIDE.U32 R220, R158, 0x7, R220 ;  /* 0x000000079edc7825 */ /* 0x000fe200078e00dc */
[----:B------:R-:W-:Y:S03]  /*5cb0*/  BSSY B1, `(.L_x_135) ;  /* 0x000000d000017945 */ /* 0x000fe60003800000 */
[----:B------:R-:W-:Y:S01]  /*5cc0*/  FFMA R223, R144, R16, R217 ;  /* 0x0000001090df7223 */ /* 0x000fe200000000d9 */
[----:B------:R-:W-:Y:S01]  /*5cd0*/  IMAD.X R216, R219, 0x1, R155, P3 ;  /* 0x00000001dbd87824 */ /* 0x000fe200018e069b */
[----:B------:R-:W-:Y:S02]  /*5ce0*/  LEA R142, P3, R143, UR10, 0x2 ;  /* 0x0000000a8f8e7c11 */ /* 0x000fe4000f8610ff */
[----:B------:R-:W-:-:S02]  /*5cf0*/  IADD3 R220, P5, R220, R158, RZ ;  /* 0x0000009edcdc7210 */ /* 0x000fc40007fbe0ff */
[----:B------:R-:W-:Y:S02]  /*5d00*/  LEA.HI.X R143, R143, UR11, R216, 0x2, P3 ;  /* 0x0000000b8f8f7c11 */ /* 0x000fe400098f14d8 */
[----:B------:R-:W-:Y:S02]  /*5d10*/  IADD3 R216, P3, R17, R210, RZ ;  /* 0x000000d211d87210 */ /* 0x000fe40007f7e0ff */
[----:B------:R-:W-:-:S03]  /*5d20*/  IADD3.X R221, R159, R18, R221, P5, !PT ;  /* 0x000000129fdd7210 */ /* 0x000fc60002ffe4dd */
[----:B------:R-:W-:Y:S01]  /*5d30*/  IMAD.X R217, R19, 0x1, R211, P3 ;  /* 0x0000000113d97824 */ /* 0x000fe200018e06d3 */
[----:B------:R-:W-:-:S04]  /*5d40*/  ISETP.GT.AND P3, PT, R12, 0x71, P2 ;  /* 0x000000710c00780c */ /* 0x000fc80001764270 */
[----:B------:R0:W-:Y:S09]  /*5d50*/  @P6 STG.E desc[UR14][R216.64], R223 ;  /* 0x000000dfd8006986 */ /* 0x0001f2000c10190e */
[----:B------:R-:W-:Y:S05]  /*5d60*/  @!P3 BRA `(.L_x_136) ;  /* 0x000000000004b947 */ /* 0x000fea0003800000 */
[----:B------:R0:W5:Y:S02]  /*5d70*/  LDG.E.LTC128B R224, desc[UR14][R142.64] ;  /* 0x0000000e8ee07981 */ /* 0x000164000c1e1920 */
.L_x_136:
[----:B------:R-:W-:Y:S05]  /*5d80*/  BSYNC B1 ;  /* 0x0000000000017941 */ /* 0x000fea0003800000 */
.L_x_135:
[----:B0-----:R-:W-:Y:S01]  /*5d90*/  IMAD.WIDE.U32 R142, R11, R158, R220 ;  /* 0x0000009e0b8e7225 */ /* 0x001fe200078e00dc */
[----:B------:R-:W-:Y:S02]  /*5da0*/  BSSY B1, `(.L_x_137) ;  /* 0x000000f000017945 */ /* 0x000fe40003800000 */
[----:B------:R-:W-:-:S04]  /*5db0*/  IADD3 R222, P5, R160, R142, RZ ;  /* 0x0000008ea0de7210 */ /* 0x000fc80007fbe0ff */
[----:B------:R-:W-:-:S03]  /*5dc0*/  IADD3.X R223, R161, R8, R143, P5, !PT ;  /* 0x00000008a1df7210 */ /* 0x000fc60002ffe48f */
[----:B------:R-:W-:-:S04]  /*5dd0*/  IMAD.WIDE.U32 R222, R5, UR8, R222 ;  /* 0x0000000805de7c25 */ /* 0x000fc8000f8e00de */
[----:B------:R-:W-:Y:S01]  /*5de0*/  IMAD.IADD R143, R9, 0x1, R223 ;  /* 0x00000001098f7824 */ /* 0x000fe200078e02df */
[----:B------:R-:W-:-:S04]  /*5df0*/  LEA R142, P5, R222, UR10, 0x2 ;  /* 0x0000000ade8e7c11 */ /* 0x000fc8000f8a10ff */
[----:B------:R-:W-:Y:S01]  /*5e00*/  LEA.HI.X R143, R222, UR11, R143, 0x2, P5 ;  /* 0x0000000bde8f7c11 */ /* 0x000fe2000a8f148f */
[----:B-----5:R-:W-:Y:S01]  /*5e10*/  FMUL R222, R224, R15 ;  /* 0x0000000fe0de7220 */ /* 0x020fe20000400000 */
[----:B------:R-:W-:-:S03]  /*5e20*/  IADD3 R144, P5, R17, R140, RZ ;  /* 0x0000008c11907210 */ /* 0x000fc60007fbe0ff */
[----:B------:R-:W-:Y:S02]  /*5e30*/  FFMA R223, R145, R16, R222 ;  /* 0x0000001091df7223 */ /* 0x000fe400000000de */
[----:B------:R-:W-:Y:S01]  /*5e40*/  IMAD.X R145, R19, 0x1, R141, P5 ;  /* 0x0000000113917824 */ /* 0x000fe200028e068d */
[----:B------:R-:W-:-:S04]  /*5e50*/  ISETP.GT.AND P5, PT, R12, 0x70, P1 ;  /* 0x000000700c00780c */ /* 0x000fc80000fa4270 */
[----:B------:R0:W-:Y:S09]  /*5e60*/  @P3 STG.E desc[UR14][R144.64], R223 ;  /* 0x000000df90003986 */ /* 0x0001f2000c10190e */
[----:B------:R-:W-:Y:S05]  /*5e70*/  @!P5 BRA `(.L_x_138) ;  /* 0x000000000004d947 */ /* 0x000fea0003800000 */
[----:B------:R0:W5:Y:S02]  /*5e80*/  LDG.E.LTC128B R224, desc[UR14][R142.64+0x20] ;  /* 0x0000200e8ee07981 */ /* 0x000164000c1e1920 */
.L_x_138:
[----:B------:R-:W-:Y:S05]  /*5e90*/  BSYNC B1 ;  /* 0x0000000000017941 */ /* 0x000fea0003800000 */
.L_x_137:
[----:B------:R-:W-:-:S04]  /*5ea0*/  IMAD.WIDE.U32 R212, R158, 0x7, R212 ;  /* 0x000000079ed47825 */ /* 0x000fc800078e00d4 */
[----:B0----5:R-:W-:Y:S01]  /*5eb0*/  FMUL R223, R224, R15 ;  /* 0x0000000fe0df7220 */ /* 0x021fe20000400000 */
[----:B------:R-:W-:Y:S01]  /*5ec0*/  BSSY B1, `(.L_x_139) ;  /* 0x000001b000017945 */ /* 0x000fe20003800000 */
[----:B------:R-:W-:Y:S01]  /*5ed0*/  IMAD.WIDE.U32 R220, R158, 0x7, R220 ;  /* 0x000000079edc7825 */ /* 0x000fe200078e00dc */
[----:B------:R-:W-:-:S03]  /*5ee0*/  IADD3 R222, P3, R212, R158, RZ ;  /* 0x0000009ed4de7210 */ /* 0x000fc60007f7e0ff */
[----:B------:R-:W-:Y:S01]  /*5ef0*/  FFMA R225, R146, R16, R223 ;  /* 0x0000001092e17223 */ /* 0x000fe200000000df */
[C---:B------:R-:W-:Y:S02]  /*5f00*/  IADD3.X R223, R159.reuse, R18, R213, P3, !PT ;  /* 0x000000129fdf7210 */ /* 0x040fe40001ffe4d5 */
[----:B------:R-:W-:Y:S02]  /*5f10*/  IADD3 R220, P3, R220, R158, RZ ;  /* 0x0000009edcdc7210 */ /* 0x000fe40007f7e0ff */
[----:B------:R0:W-:Y:S01]  /*5f20*/  @P5 STG.E desc[UR14][R216.64+0x20], R225 ;  /* 0x000020e1d8005986 */ /* 0x0001e2000c10190e */
[----:B------:R-:W-:Y:S01]  /*5f30*/  IMAD.WIDE.U32 R212, R158, 0x7, R222 ;  /* 0x000000079ed47825 */ /* 0x000fe200078e00de */
[----:B------:R-:W-:-:S03]  /*5f40*/  IADD3.X R221, R159, R18, R221, P3, !PT ;  /* 0x000000129fdd7210 */ /* 0x000fc60001ffe4dd */
[-C--:B------:R-:W-:Y:S01]  /*5f50*/  IMAD.WIDE.U32 R222, R11, R158.reuse, R222 ;  /* 0x0000009e0bde7225 */ /* 0x080fe200078e00de */
[----:B------:R-:W-:-:S03]  /*5f60*/  IADD3 R212, P3, R212, R158, RZ ;  /* 0x0000009ed4d47210 */ /* 0x000fc60007f7e0ff */
[----:B------:R-:W-:Y:S01]  /*5f70*/  IMAD.WIDE.U32 R220, R11, R158, R220 ;  /* 0x0000009e0bdc7225 */ /* 0x000fe200078e00dc */
[----:B------:R-:W-:Y:S02]  /*5f80*/  IADD3.X R213, R159, R18, R213, P3, !PT ;  /* 0x000000129fd57210 */ /* 0x000fe40001ffe4d5 */
[----:B------:R-:W-:Y:S01]  /*5f90*/  IADD3 R222, P3, R160, R222, RZ ;  /* 0x000000dea0de7210 */ /* 0x000fe20007f7e0ff */
[----:B------:R-:W-:-:S03]  /*5fa0*/  IMAD.WIDE.U32 R212, R11, R158, R212 ;  /* 0x0000009e0bd47225 */ /* 0x000fc600078e00d4 */
[----:B------:R-:W-:Y:S02]  /*5fb0*/  IADD3.X R223, R161, R8, R223, P3, !PT ;  /* 0x00000008a1df7210 */ /* 0x000fe40001ffe4df */
[C---:B------:R-:W-:Y:S02]  /*5fc0*/  IADD3 R220, P3, R160.reuse, R220, RZ ;  /* 0x000000dca0dc7210 */ /* 0x040fe40007f7e0ff */
[----:B------:R-:W-:Y:S01]  /*5fd0*/  IADD3 R160, P5, R160, R212, RZ ;  /* 0x000000d4a0a07210 */ /* 0x000fe20007fbe0ff */
[----:B------:R-:W-:Y:S01]  /*5fe0*/  IMAD.WIDE.U32 R222, R5, UR8, R222 ;  /* 0x0000000805de7c25 */ /* 0x000fe2000f8e00de */
[CC--:B------:R-:W-:Y:S02]  /*5ff0*/  IADD3.X R221, R161.reuse, R8.reuse, R221, P3, !PT ;  /* 0x00000008a1dd7210 */ /* 0x0c0fe40001ffe4dd */
[----:B------:R-:W-:Y:S01]  /*6000*/  IADD3.X R161, R161, R8, R213, P5, !PT ;  /* 0x00000008a1a17210 */ /* 0x000fe20002ffe4d5 */
[----:B------:R-:W-:Y:S01]  /*6010*/  IMAD.IADD R11, R9, 0x1, R223 ;  /* 0x00000001090b7824 */ /* 0x000fe200078e02df */
[----:B------:R-:W-:-:S04]  /*6020*/  LEA R212, P3, R222, UR10, 0x2 ;  /* 0x0000000aded47c11 */ /* 0x000fc8000f8610ff */
[----:B------:R-:W-:Y:S02]  /*6030*/  LEA.HI.X R213, R222, UR11, R11, 0x2, P3 ;  /* 0x0000000bded57c11 */ /* 0x000fe400098f140b */
[----:B------:R-:W-:-:S13]  /*6040*/  ISETP.GT.AND P3, PT, R12, 0x71, P1 ;  /* 0x000000710c00780c */ /* 0x000fda0000f64270 */
[----:B0-----:R-:W-:Y:S05]  /*6050*/  @!P3 BRA `(.L_x_140) ;  /* 0x000000000004b947 */ /* 0x001fea0003800000 */
[----:B------:R0:W5:Y:S02]  /*6060*/  LDG.E.LTC128B R224, desc[UR14][R212.64+0x20] ;  /* 0x0000200ed4e07981 */ /* 0x000164000c1e1920 */
.L_x_140:
[----:B------:R-:W-:Y:S05]  /*6070*/  BSYNC B1 ;  /* 0x0000000000017941 */ /* 0x000fea0003800000 */
.L_x_139:
[----:B------:R-:W-:-:S04]  /*6080*/  IMAD.WIDE.U32 R218, R158, 0x7, R218 ;  /* 0x000000079eda7825 */ /* 0x000fc800078e00da */
[----:B-----5:R-:W-:Y:S01]  /*6090*/  FMUL R8, R224, R15 ;  /* 0x0000000fe0087220 */ /* 0x020fe20000400000 */
[----:B------:R-:W-:Y:S01]  /*60a0*/  BSSY B1, `(.L_x_141) ;  /* 0x000000d000017945 */ /* 0x000fe20003800000 */
[----:B------:R-:W-:Y:S01]  /*60b0*/  IMAD.IADD R154, R18, 0x1, R219 ;  /* 0x00000001129a7824 */ /* 0x000fe200078e02db */
[----:B------:R-:W-:Y:S01]  /*60c0*/  IADD3 R158, P5, P6, R156, R158, R218 ;  /* 0x0000009e9c9e7210 */ /* 0x000fe20007ebe0da */
[----:B------:R-:W-:-:S03]  /*60d0*/  FFMA R11, R147, R16, R8 ;  /* 0x00000010930b7223 */ /* 0x000fc60000000008 */
[----:B------:R-:W-:Y:S02]  /*60e0*/  IADD3.X R159, R155, R159, R154, P5, P6 ;  /* 0x0000009f9b9f7210 */ /* 0x000fe40002fec49a */
        /* <DEDUP_REMOVED lines=8> */
.L_x_142:
[----:B------:R-:W-:Y:S05]  /*6170*/  BSYNC B1 ;  /* 0x0000000000017941 */ /* 0x000fea0003800000 */
.L_x_141:
[----:B0-----:R-:W-:Y:S01]  /*6180*/  IADD3 R146, P3, R17, R216, RZ ;  /* 0x000000d811927210 */ /* 0x001fe20007f7e0ff */
[----:B-----5:R-:W-:Y:S01]  /*6190*/  FMUL R11, R224, R15 ;  /* 0x0000000fe00b7220 */ /* 0x020fe20000400000 */
[----:B------:R-:W-:Y:S01]  /*61a0*/  ISETP.GT.AND P2, PT, R12, 0x79, P2 ;  /* 0x000000790c00780c */ /* 0x000fe20001744270 */
[----:B------:R-:W-:Y:S02]  /*61b0*/  BSSY B1, `(.L_x_143) ;  /* 0x0000008000017945 */ /* 0x000fe40003800000 */
[----:B------:R-:W-:Y:S01]  /*61c0*/  FFMA R11, R148, R16, R11 ;  /* 0x00000010940b7223 */ /* 0x000fe2000000000b */
[----:B------:R-:W-:Y:S01]  /*61d0*/  IMAD.X R147, R19, 0x1, R217, P3 ;  /* 0x0000000113937824 */ /* 0x000fe200018e06d9 */
[----:B------:R-:W-:-:S04]  /*61e0*/  LEA R154, P3, R158, UR10, 0x2 ;  /* 0x0000000a9e9a7c11 */ /* 0x000fc8000f8610ff */
[----:B------:R0:W-:Y:S01]  /*61f0*/  @P5 STG.E desc[UR14][R146.64], R11 ;  /* 0x0000000b92005986 */ /* 0x0001e2000c10190e */
[----:B------:R-:W-:-:S03]  /*6200*/  LEA.HI.X R155, R158, UR11, R159, 0x2, P3 ;  /* 0x0000000b9e9b7c11 */ /* 0x000fc600098f149f */
[----:B------:R-:W-:Y:S05]  /*6210*/  @!P2 BRA `(.L_x_144) ;  /* 0x000000000004a947 */ /* 0x000fea0003800000 */
[----:B------:R0:W5:Y:S02]  /*6220*/  LDG.E.LTC128B R224, desc[UR14][R154.64] ;  /* 0x0000000e9ae07981 */ /* 0x000164000c1e1920 */
.L_x_144:
[----:B------:R-:W-:Y:S05]  /*6230*/  BSYNC B1 ;  /* 0x0000000000017941 */ /* 0x000fea0003800000 */
.L_x_143:
[----:B------:R-:W-:Y:S01]  /*6240*/  IADD3 R18, P3, R17, R144, RZ ;  /* 0x0000009011127210 */ /* 0x000fe20007f7e0ff */
[----:B-----5:R-:W-:Y:S01]  /*6250*/  FMUL R8, R224, R15 ;  /* 0x0000000fe0087220 */ /* 0x020fe20000400000 */
[----:B------:R-:W-:Y:S01]  /*6260*/  IMAD.WIDE.U32 R220, R5, UR8, R220 ;  /* 0x0000000805dc7c25 */ /* 0x000fe2000f8e00dc */
[----:B------:R-:W-:Y:S03]  /*6270*/  BSSY B1, `(.L_x_145) ;  /* 0x000000b000017945 */ /* 0x000fe60003800000 */
[----:B------:R-:W-:Y:S01]  /*6280*/  FFMA R17, R149, R16, R8 ;  /* 0x0000001095117223 */ /* 0x000fe20000000008 */
[----:B------:R-:W-:Y:S01]  /*6290*/  IMAD.X R19, R19, 0x1, R145, P3 ;  /* 0x0000000113137824 */ /* 0x000fe200018e0691 */
[----:B------:R-:W-:Y:S01]  /*62a0*/  ISETP.GT.AND P3, PT, R12, 0x78, P1 ;  /* 0x000000780c00780c */ /* 0x000fe20000f64270 */
[----:B0-----:R-:W-:Y:S01]  /*62b0*/  IMAD.IADD R11, R9, 0x1, R221 ;  /* 0x00000001090b7824 */ /* 0x001fe200078e02dd */
[C---:B------:R-:W-:Y:S01]  /*62c0*/  LEA R148, P5, R220.reuse, UR10, 0x2 ;  /* 0x0000000adc947c11 */ /* 0x040fe2000f8a10ff */
[----:B------:R-:W-:Y:S01]  /*62d0*/  IMAD.WIDE.U32 R160, R5, UR8, R160 ;  /* 0x0000000805a07c25 */ /* 0x000fe2000f8e00a0 */
[----:B------:R0:W-:Y:S02]  /*62e0*/  @P2 STG.E desc[UR14][R18.64], R17 ;  /* 0x0000001112002986 */ /* 0x0001e4000c10190e */
[----:B------:R-:W-:-:S07]  /*62f0*/  LEA.HI.X R149, R220, UR11, R11, 0x2, P5 ;  /* 0x0000000bdc957c11 */ /* 0x000fce000a8f140b */
[----:B------:R-:W-:Y:S05]  /*6300*/  @!P3 BRA `(.L_x_146) ;  /* 0x000000000004b947 */ /* 0x000fea0003800000 */
[----:B------:R0:W5:Y:S02]  /*6310*/  LDG.E.LTC128B R224, desc[UR14][R148.64+0x20] ;  /* 0x0000200e94e07981 */ /* 0x000164000c1e1920 */
.L_x_146:
[----:B------:R-:W-:Y:S05]  /*6320*/  BSYNC B1 ;  /* 0x0000000000017941 */ /* 0x000fea0003800000 */
.L_x_145:
[----:B-----5:R-:W-:Y:S01]  /*6330*/  FMUL R5, R224, R15 ;  /* 0x0000000fe0057220 */ /* 0x020fe20000400000 */
[----:B------:R-:W-:Y:S01]  /*6340*/  ISETP.GT.AND P2, PT, R12, 0x79, P1 ;  /* 0x000000790c00780c */ /* 0x000fe20000f44270 */
[----:B------:R-:W-:Y:S01]  /*6350*/  IMAD.IADD R9, R9, 0x1, R161 ;  /* 0x0000000109097824 */ /* 0x000fe200078e02a1 */
[----:B------:R-:W-:Y:S01]  /*6360*/  LEA R8, P5, R160, UR10, 0x2 ;  /* 0x0000000aa0087c11 */ /* 0x000fe2000f8a10ff */
[----:B------:R-:W-:Y:S01]  /*6370*/  FFMA R5, R150, R16, R5 ;  /* 0x0000001096057223 */ /* 0x000fe20000000005 */
[----:B------:R-:W-:Y:S01]  /*6380*/  BSSY B1, `(.L_x_147) ;  /* 0x0000006000017945 */ /* 0x000fe20003800000 */
[----:B------:R-:W-:Y:S02]  /*6390*/  ISETP.GT.AND P1, PT, R13, 0x80, PT ;  /* 0x000000800d00780c */ /* 0x000fe40003f24270 */
[----:B------:R-:W-:Y:S01]  /*63a0*/  LEA.HI.X R9, R160, UR11, R9, 0x2, P5 ;  /* 0x0000000ba0097c11 */ /* 0x000fe2000a8f1409 */
[----:B------:R0:W-:Y:S05]  /*63b0*/  @P3 STG.E desc[UR14][R146.64+0x20], R5 ;  /* 0x0000200592003986 */ /* 0x0001ea000c10190e */
[----:B------:R-:W-:Y:S05]  /*63c0*/  @!P2 BRA `(.L_x_148) ;  /* 0x000000000004a947 */ /* 0x000fea0003800000 */
[----:B------:R0:W5:Y:S02]  /*63d0*/  LDG.E.LTC128B R224, desc[UR14][R8.64+0x20] ;  /* 0x0000200e08e07981 */ /* 0x000164000c1e1920 */
.L_x_148:
[----:B------:R-:W-:Y:S05]  /*63e0*/  BSYNC B1 ;  /* 0x0000000000017941 */ /* 0x000fea0003800000 */
.L_x_147:
[----:B-----5:R-:W-:Y:S01]  /*63f0*/  FMUL R150, R224, R15 ;  /* 0x0000000fe0967220 */ /* 0x020fe20000400000 */
[----:B------:R-:W-:Y:S01]  /*6400*/  ISETP.GT.AND P3, PT, R12, RZ, P1 ;  /* 0x000000ff0c00720c */ /* 0x000fe20000f64270 */
[----:B------:R-:W-:Y:S02]  /*6410*/  BSSY B1, `(.L_x_149) ;  /* 0x0000005000017945 */ /* 0x000fe40003800000 */
[----:B------:R-:W-:-:S05]  /*6420*/  FFMA R151, R151, R16, R150 ;  /* 0x0000001097977223 */ /* 0x000fca0000000096 */
[----:B------:R0:W-:Y:S05]  /*6430*/  @P2 STG.E desc[UR14][R18.64+0x20], R151 ;  /* 0x0000209712002986 */ /* 0x0001ea000c10190e */
[----:B------:R-:W-:Y:S05]  /*6440*/  @!P3 BRA `(.L_x_150) ;  /* 0x000000000004b947 */ /* 0x000fea0003800000 */
[----:B------:R0:W5:Y:S02]  /*6450*/  LDG.E.LTC128B R224, desc[UR14][R20.64+0x200] ;  /* 0x0002000e14e07981 */ /* 0x000164000c1e1920 */
.L_x_150:
[----:B------:R-:W-:Y:S05]  /*6460*/  BSYNC B1 ;  /* 0x0000000000017941 */ /* 0x000fea0003800000 */
.L_x_149:
[----:B0----5:R-:W-:Y:S01]  /*6470*/  FMUL R5, R224, R15 ;  /* 0x0000000fe0057220 */ /* 0x021fe20000400000 */
[----:B------:R-:W-:Y:S01]  /*6480*/  ISETP.GT.AND P5, PT, R12, 0x1, P1 ;  /* 0x000000010c00780c */ /* 0x000fe20000fa4270 */
[----:B------:R-:W-:Y:S01]  /*6490*/  BSSY B1, `(.L_x_151) ;  /* 0x0000006000017945 */ /* 0x000fe20003800000 */
[----:B------:R-:W-:Y:S01]  /*64a0*/  ISETP.GT.AND P2, PT, R13, 0x88, PT ;  /* 0x000000880d00780c */ /* 0x000fe20003f44270 */
[----:B------:R-:W-:-:S05]  /*64b0*/  FFMA R5, R24, R16, R5 ;  /* 0x0000001018057223 */ /* 0x000fca0000000005 */
[----:B------:R0:W-:Y:S05]  /*64c0*/  @P3 STG.E desc[UR14][R152.64+0x200], R5 ;  /* 0x0002000598003986 */ /* 0x0001ea000c10190e */
[----:B------:R-:W-:Y:S05]  /*64d0*/  @!P5 BRA `(.L_x_152) ;  /* 0x000000000004d947 */ /* 0x000fea0003800000 */
[----:B------:R0:W5:Y:S02]  /*64e0*/  LDG.E.LTC128B R224, desc[UR14][R88.64+0x200] ;  /* 0x0002000e58e07981 */ /* 0x000164000c1e1920 */
.L_x_152:
[----:B------:R-:W-:Y:S05]  /*64f0*/  BSYNC B1 ;  /* 0x0000000000017941 */ /* 0x000fea0003800000 */
.L_x_151:
[----:B-----5:R-:W-:Y:S01]  /*6500*/  FMUL R24, R224, R15 ;  /* 0x0000000fe0187220 */ /* 0x020fe20000400000 */
[----:B------:R-:W-:Y:S01]  /*6510*/  ISETP.GT.AND P3, PT, R12, RZ, P2 ;  /* 0x000000ff0c00720c */ /* 0x000fe20001764270 */
[----:B------:R-:W-:Y:S02]  /*6520*/  BSSY B1, `(.L_x_153) ;  /* 0x0000005000017945 */ /* 0x000fe40003800000 */
[----:B------:R-:W-:-:S05]  /*6530*/  FFMA R25, R25, R16, R24 ;  /* 0x0000001019197223 */ /* 0x000fca0000000018 */
[----:B------:R0:W-:Y:S05]  /*6540*/  @P5 STG.E desc[UR14][R22.64+0x200], R25 ;  /* 0x0002001916005986 */ /* 0x0001ea000c10190e */
[----:B------:R-:W-:Y:S05]  /*6550*/  @!P3 BRA `(.L_x_154) ;  /* 0x000000000004b947 */ /* 0x000fea0003800000 */
[----:B------:R0:W5:Y:S02]  /*6560*/  LDG.E.LTC128B R224, desc[UR14][R20.64+0x220] ;  /* 0x0002200e14e07981 */ /* 0x000164000c1e1920 */
.L_x_154:
[----:B------:R-:W-:Y:S05]  /*6570*/  BSYNC B1 ;  /* 0x0000000000017941 */ /* 0x000fea0003800000 */
.L_x_153:
[----:B0----5:R-:W-:Y:S01]  /*6580*/  FMUL R5, R224, R15 ;  /* 0x0000000fe0057220 */ /* 0x021fe20000400000 */
[----:B------:R-:W-:Y:S01]  /*6590*/  ISETP.GT.AND P5, PT, R12, 0x1, P2 ;  /* 0x000000010c00780c */ /* 0x000fe200017a4270 */
[----:B------:R-:W-:Y:S02]  /*65a0*/  BSSY B1, `(.L_x_155) ;  /* 0x0000005000017945 */ /* 0x000fe40003800000 */
[----:B------:R-:W-:-:S05]  /*65b0*/  FFMA R5, R26, R16, R5 ;  /* 0x000000101a057223 */ /* 0x000fca0000000005 */
[----:B------:R0:W-:Y:S05]  /*65c0*/  @P3 STG.E desc[UR14][R152.64+0x220], R5 ;  /* 0x0002200598003986 */ /* 0x0001ea000c10190e */
[----:B------:R-:W-:Y:S05]  /*65d0*/  @!P5 BRA `(.L_x_156) ;  /* 0x000000000004d947 */ /* 0x000fea0003800000 */
[----:B------:R0:W5:Y:S02]  /*65e0*/  LDG.E.LTC128B R224, desc[UR14][R88.64+0x220] ;  /* 0x0002200e58e07981 */ /* 0x000164000c1e1920 */
.L_x_156:
[----:B------:R-:W-:Y:S05]  /*65f0*/  BSYNC B1 ;  /* 0x0000000000017941 */ /* 0x000fea0003800000 */
.L_x_155:
[----:B-----5:R-:W-:Y:S01]  /*6600*/  FMUL R20, R224, R15 ;  /* 0x0000000fe0147220 */ /* 0x020fe20000400000 */
[----:B------:R-:W-:Y:S01]  /*6610*/  ISETP.GT.AND P3, PT, R12, 0x8, P1 ;  /* 0x000000080c00780c */ /* 0x000fe20000f64270 */
[----:B------:R-:W-:Y:S02]  /*6620*/  BSSY B1, `(.L_x_157) ;  /* 0x0000005000017945 */ /* 0x000fe40003800000 */
[----:B------:R-:W-:-:S05]  /*6630*/  FFMA R27, R27, R16, R20 ;  /* 0x000000101b1b7223 */ /* 0x000fca0000000014 */
[----:B------:R0:W-:Y:S05]  /*6640*/  @P5 STG.E desc[UR14][R22.64+0x220], R27 ;  /* 0x0002201b16005986 */ /* 0x0001ea000c10190e */
[----:B------:R-:W-:Y:S05]  /*6650*/  @!P3 BRA `(.L_x_158) ;  /* 0x000000000004b947 */ /* 0x000fea0003800000 */
[----:B------:R0:W5:Y:S02]  /*6660*/  LDG.E.LTC128B R224, desc[UR14][R162.64+0x200] ;  /* 0x0002000ea2e07981 */ /* 0x000164000c1e1920 */
.L_x_158:
[----:B------:R-:W-:Y:S05]  /*6670*/  BSYNC B1 ;  /* 0x0000000000017941 */ /* 0x000fea0003800000 */
.L_x_157:
[----:B0----5:R-:W-:Y:S01]  /*6680*/  FMUL R5, R224, R15 ;  /* 0x0000000fe0057220 */ /* 0x021fe20000400000 */
[----:B------:R-:W-:Y:S01]  /*6690*/  ISETP.GT.AND P5, PT, R12, 0x9, P1 ;  /* 0x000000090c00780c */ /* 0x000fe20000fa4270 */
[----:B------:R-:W-:Y:S02]  /*66a0*/  BSSY B1, `(.L_x_159) ;  /* 0x0000005000017945 */ /* 0x000fe40003800000 */
[----:B------:R-:W-:-:S05]  /*66b0*/  FFMA R5, R28, R16, R5 ;  /* 0x000000101c057223 */ /* 0x000fca0000000005 */
[----:B------:R0:W-:Y:S05]  /*66c0*/  @P3 STG.E desc[UR14][R164.64+0x200], R5 ;  /* 0x00020005a4003986 */ /* 0x0001ea000c10190e */
[----:B------:R-:W-:Y:S05]  /*66d0*/  @!P5 BRA `(.L_x_160) ;  /* 0x000000000004d947 */ /* 0x000fea0003800000 */
[----:B------:R0:W5:Y:S02]  /*66e0*/  LDG.E.LTC128B R224, desc[UR14][R92.64+0x200] ;  /* 0x0002000e5ce07981 */ /* 0x000164000c1e1920 */
.L_x_160:
[----:B------:R-:W-:Y:S05]  /*66f0*/  BSYNC B1 ;  /* 0x0000000000017941 */ /* 0x000fea0003800000 */
.L_x_159:
[----:B-----5:R-:W-:Y:S01]  /*6700*/  FMUL R20, R224, R15 ;  /* 0x0000000fe0147220 */ /* 0x020fe20000400000 */
[----:B------:R-:W-:Y:S01]  /*6710*/  ISETP.GT.AND P3, PT, R12, 0x8, P2 ;  /* 0x000000080c00780c */ /* 0x000fe20001764270 */
[----:B------:R-:W-:Y:S02]  /*6720*/  BSSY B1, `(.L_x_161) ;  /* 0x0000005000017945 */ /* 0x000fe40003800000 */
[----:B------:R-:W-:-:S05]  /*6730*/  FFMA R29, R29, R16, R20 ;  /* 0x000000101d1d7223 */ /* 0x000fca0000000014 */
[----:B------:R0:W-:Y:S05]  /*6740*/  @P5 STG.E desc[UR14][R90.64+0x200], R29 ;  /* 0x0002001d5a005986 */ /* 0x0001ea000c10190e */
[----:B------:R-:W-:Y:S05]  /*6750*/  @!P3 BRA `(.L_x_162) ;  /* 0x000000000004b947 */ /* 0x000fea0003800000 */
[----:B------:R0:W5:Y:S02]  /*6760*/  LDG.E.LTC128B R224, desc[UR14][R162.64+0x220] ;  /* 0x0002200ea2e07981 */ /* 0x000164000c1e1920 */
.L_x_162:
[----:B------:R-:W-:Y:S05]  /*6770*/  BSYNC B1 ;  /* 0x0000000000017941 */ /* 0x000fea0003800000 */
.L_x_161:
[----:B0----5:R-:W-:Y:S01]  /*6780*/  FMUL R5, R224, R15 ;  /* 0x0000000fe0057220 */ /* 0x021fe20000400000 */
[----:B------:R-:W-:Y:S01]  /*6790*/  ISETP.GT.AND P5, PT, R12, 0x9, P2 ;  /* 0x000000090c00780c */ /* 0x000fe200017a4270 */
[----:B------:R-:W-:Y:S02]  /*67a0*/  BSSY B1, `(.L_x_163) ;  /* 0x0000005000017945 */ /* 0x000fe40003800000 */
[----:B------:R-:W-:-:S05]  /*67b0*/  FFMA R5, R30, R16, R5 ;  /* 0x000000101e057223 */ /* 0x000fca0000000005 */
[----:B------:R0:W-:Y:S05]  /*67c0*/  @P3 STG.E desc[UR14][R164.64+0x220], R5 ;  /* 0x00022005a4003986 */ /* 0x0001ea000c10190e */
[----:B------:R-:W-:Y:S05]  /*67d0*/  @!P5 BRA `(.L_x_164) ;  /* 0x000000000004d947 */ /* 0x000fea0003800000 */
[----:B------:R0:W5:Y:S02]  /*67e0*/  LDG.E.LTC128B R224, desc[UR14][R92.64+0x220] ;  /* 0x0002200e5ce07981 */ /* 0x000164000c1e1920 */
.L_x_164:
[----:B------:R-:W-:Y:S05]  /*67f0*/  BSYNC B1 ;  /* 0x0000000000017941 */ /* 0x000fea0003800000 */
.L_x_163:
[----:B-----5:R-:W-:Y:S01]  /*6800*/  FMUL R20, R224, R15 ;  /* 0x0000000fe0147220 */ /* 0x020fe20000400000 */
[----:B------:R-:W-:Y:S01]  /*6810*/  ISETP.GT.AND P3, PT, R12, 0x10, P1 ;  /* 0x000000100c00780c */ /* 0x000fe20000f64270 */
[----:B------:R-:W-:Y:S02]  /*6820*/  BSSY B1, `(.L_x_165) ;  /* 0x0000005000017945 */ /* 0x000fe40003800000 */
[----:B------:R-:W-:-:S05]  /*6830*/  FFMA R31, R31, R16, R20 ;  /* 0x000000101f1f7223 */ /* 0x000fca0000000014 */
[----:B------:R0:W-:Y:S05]  /*6840*/  @P5 STG.E desc[UR14][R90.64+0x220], R31 ;  /* 0x0002201f5a005986 */ /* 0x0001ea000c10190e */
[----:B------:R-:W-:Y:S05]  /*6850*/  @!P3 BRA `(.L_x_166) ;  /* 0x000000000004b947 */ /* 0x000fea0003800000 */
[----:B------:R0:W5:Y:S02]  /*6860*/  LDG.E.LTC128B R224, desc[UR14][R166.64+0x200] ;  /* 0x0002000ea6e07981 */ /* 0x000164000c1e1920 */
.L_x_166:
[----:B------:R-:W-:Y:S05]  /*6870*/  BSYNC B1 ;  /* 0x0000000000017941 */ /* 0x000fea0003800000 */
.L_x_165:
[----:B0----5:R-:W-:Y:S01]  /*6880*/  FMUL R5, R224, R15 ;  /* 0x0000000fe0057220 */ /* 0x021fe20000400000 */
[----:B------:R-:W-:Y:S01]  /*6890*/  ISETP.GT.AND P5, PT, R12, 0x11, P1 ;  /* 0x000000110c00780c */ /* 0x000fe20000fa4270 */
[----:B------:R-:W-:Y:S02]  /*68a0*/  BSSY B1, `(.L_x_167) ;  /* 0x0000005000017945 */ /* 0x000fe40003800000 */
[----:B------:R-:W-:-:S05]  /*68b0*/  FFMA R5, R32, R16, R5 ;  /* 0x0000001020057223 */ /* 0x000fca0000000005 */
[----:B------:R0:W-:Y:S05]  /*68c0*/  @P3 STG.E desc[UR14][R168.64+0x200], R5 ;  /* 0x00020005a8003986 */ /* 0x0001ea000c10190e */
[----:B------:R-:W-:Y:S05]  /*68d0*/  @!P5 BRA `(.L_x_168) ;  /* 0x000000000004d947 */ /* 0x000fea0003800000 */
[----:B------:R0:W5:Y:S02]  /*68e0*/  LDG.E.LTC128B R224, desc[UR14][R96.64+0x200] ;  /* 0x0002000e60e07981 */ /* 0x000164000c1e1920 */
.L_x_168:
[----:B------:R-:W-:Y:S05]  /*68f0*/  BSYNC B1 ;  /* 0x0000000000017941 */ /* 0x000fea0003800000 */
.L_x_167:
[----:B-----5:R-:W-:Y:S01]  /*6900*/  FMUL R20, R224, R15 ;  /* 0x0000000fe0147220 */ /* 0x020fe20000400000 */
[----:B------:R-:W-:Y:S01]  /*6910*/  ISETP.GT.AND P3, PT, R12, 0x10, P2 ;  /* 0x000000100c00780c */ /* 0x000fe20001764270 */
[----:B------:R-:W-:Y:S02]  /*6920*/  BSSY B1, `(.L_x_169) ;  /* 0x0000005000017945 */ /* 0x000fe40003800000 */
[----:B------:R-:W-:-:S05]  /*6930*/  FFMA R33, R33, R16, R20 ;  /* 0x0000001021217223 */ /* 0x000fca0000000014 */
[----:B------:R0:W-:Y:S05]  /*6940*/  @P5 STG.E desc[UR14][R94.64+0x200], R33 ;  /* 0x000200215e005986 */ /* 0x0001ea000c10190e */
[----:B------:R-:W-:Y:S05]  /*6950*/  @!P3 BRA `(.L_x_170) ;  /* 0x000000000004b947 */ /* 0x000fea0003800000 */
[----:B------:R0:W5:Y:S02]  /*6960*/  LDG.E.LTC128B R224, desc[UR14][R166.64+0x220] ;  /* 0x0002200ea6e07981 */ /* 0x000164000c1e1920 */
.L_x_170:
[----:B------:R-:W-:Y:S05]  /*6970*/  BSYNC B1 ;  /* 0x0000000000017941 */ /* 0x000fea0003800000 */
.L_x_169:
[----:B0----5:R-:W-:Y:S01]  /*6980*/  FMUL R5, R224, R15 ;  /* 0x0000000fe0057220 */ /* 0x021fe20000400000 */
[----:B------:R-:W-:Y:S01]  /*6990*/  ISETP.GT.AND P5, PT, R12, 0x11, P2 ;  /* 0x000000110c00780c */ /* 0x000fe200017a4270 */
[----:B------:R-:W-:Y:S02]  /*69a0*/  BSSY B1, `(.L_x_171) ;  /* 0x0000005000017945 */ /* 0x000fe40003800000 */
[----:B------:R-:W-:-:S05]  /*69b0*/  FFMA R5, R34, R16, R5 ;  /* 0x0000001022057223 */ /* 0x000fca0000000005 */
[----:B------:R0:W-:Y:S05]  /*69c0*/  @P3 STG.E desc[UR14][R168.64+0x220], R5 ;  /* 0x00022005a8003986 */ /* 0x0001ea000c10190e */
[----:B------:R-:W-:Y:S05]  /*69d0*/  @!P5 BRA `(.L_x_172) ;  /* 0x000000000004d947 */ /* 0x000fea0003800000 */
[----:B------:R0:W5:Y:S02]  /*69e0*/  LDG.E.LTC128B R224, desc[UR14][R96.64+0x220] ;  /* 0x0002200e60e07981 */ /* 0x000164000c1e1920 */
.L_x_172:
[----:B------:R-:W-:Y:S05]  /*69f0*/  BSYNC B1 ;  /* 0x0000000000017941 */ /* 0x000fea0003800000 */
.L_x_171:
[----:B-----5:R-:W-:Y:S01]  /*6a00*/  FMUL R20, R224, R15 ;  /* 0x0000000fe0147220 */ /* 0x020fe20000400000 */
[----:B------:R-:W-:Y:S01]  /*6a10*/  ISETP.GT.AND P3, PT, R12, 0x18, P1 ;  /* 0x000000180c00780c */ /* 0x000fe20000f64270 */
[----:B------:R-:W-:Y:S02]  /*6a20*/  BSSY B1, `(.L_x_173) ;  /* 0x0000005000017945 */ /* 0x000fe40003800000 */
[----:B------:R-:W-:-:S05]  /*6a30*/  FFMA R35, R35, R16, R20 ;  /* 0x0000001023237223 */ /* 0x000fca0000000014 */
[----:B------:R0:W-:Y:S05]  /*6a40*/  @P5 STG.E desc[UR14][R94.64+0x220], R35 ;  /* 0x000220235e005986 */ /* 0x0001ea000c10190e */
[----:B------:R-:W-:Y:S05]  /*6a50*/  @!P3 BRA `(.L_x_174) ;  /* 0x000000000004b947 */ /* 0x000fea0003800000 */
[----:B------:R0:W5:Y:S02]  /*6a60*/  LDG.E.LTC128B R224, desc[UR14][R98.64+0x200] ;  /* 0x0002000e62e07981 */ /* 0x000164000c1e1920 */
.L_x_174:
[----:B------:R-:W-:Y:S05]  /*6a70*/  BSYNC B1 ;  /* 0x0000000000017941 */ /* 0x000fea0003800000 */
.L_x_173:
[----:B0----5:R-:W-:Y:S01]  /*6a80*/  FMUL R5, R224, R15 ;  /* 0x0000000fe0057220 */ /* 0x021fe20000400000 */
[----:B------:R-:W-:Y:S01]  /*6a90*/  ISETP.GT.AND P5, PT, R12, 0x19, P1 ;  /* 0x000000190c00780c */ /* 0x000fe20000fa4270 */
[----:B------:R-:W-:Y:S02]  /*6aa0*/  BSSY B1, `(.L_x_175) ;  /* 0x0000005000017945 */ /* 0x000fe40003800000 */
[----:B------:R-:W-:-:S05]  /*6ab0*/  FFMA R5, R36, R16, R5 ;  /* 0x0000001024057223 */ /* 0x000fca0000000005 */
[----:B------:R0:W-:Y:S05]  /*6ac0*/  @P3 STG.E desc[UR14][R172.64+0x200], R5 ;  /* 0x00020005ac003986 */ /* 0x0001ea000c10190e */
[----:B------:R-:W-:Y:S05]  /*6ad0*/  @!P5 BRA `(.L_x_176) ;  /* 0x000000000004d947 */ /* 0x000fea0003800000 */
[----:B------:R0:W5:Y:S02]  /*6ae0*/  LDG.E.LTC128B R224, desc[UR14][R100.64+0x200] ;  /* 0x0002000e64e07981 */ /* 0x000164000c1e1920 */
.L_x_176:
[----:B------:R-:W-:Y:S05]  /*6af0*/  BSYNC B1 ;  /* 0x0000000000017941 */ /* 0x000fea0003800000 */
.L_x_175:
[----:B-----5:R-:W-:Y:S01]  /*6b00*/  FMUL R20, R224, R15 ;  /* 0x0000000fe0147220 */ /* 0x020fe20000400000 */
[----:B------:R-:W-:Y:S01]  /*6b10*/  ISETP.GT.AND P3, PT, R12, 0x18, P2 ;  /* 0x000000180c00780c */ /* 0x000fe20001764270 */
[----:B------:R-:W-:Y:S02]  /*6b20*/  BSSY B1, `(.L_x_177) ;  /* 0x0000005000017945 */ /* 0x000fe40003800000 */
[----:B------:R-:W-:-:S05]  /*6b30*/  FFMA R37, R37, R16, R20 ;  /* 0x0000001025257223 */ /* 0x000fca0000000014 */
[----:B------:R0:W-:Y:S05]  /*6b40*/  @P5 STG.E desc[UR14][R170.64+0x200], R37 ;  /* 0x00020025aa005986 */ /* 0x0001ea000c10190e */
[----:B------:R-:W-:Y:S05]  /*6b50*/  @!P3 BRA `(.L_x_178) ;  /* 0x000000000004b947 */ /* 0x000fea0003800000 */
[----:B------:R0:W5:Y:S02]  /*6b60*/  LDG.E.LTC128B R224, desc[UR14][R98.64+0x220] ;  /* 0x0002200e62e07981 */ /* 0x000164000c1e1920 */
.L_x_178:
[----:B------:R-:W-:Y:S05]  /*6b70*/  BSYNC B1 ;  /* 0x0000000000017941 */ /* 0x000fea0003800000 */
.L_x_177:
[----:B0----5:R-:W-:Y:S01]  /*6b80*/  FMUL R5, R224, R15 ;  /* 0x0000000fe0057220 */ /* 0x021fe20000400000 */
[----:B------:R-:W-:Y:S01]  /*6b90*/  ISETP.GT.AND P5, PT, R12, 0x19, P2 ;  /* 0x000000190c00780c */ /* 0x000fe200017a4270 */
[----:B------:R-:W-:Y:S02]  /*6ba0*/  BSSY B1, `(.L_x_179) ;  /* 0x0000005000017945 */ /* 0x000fe40003800000 */
[----:B------:R-:W-:-:S05]  /*6bb0*/  FFMA R5, R38, R16, R5 ;  /* 0x0000001026057223 */ /* 0x000fca0000000005 */
[----:B------:R0:W-:Y:S05]  /*6bc0*/  @P3 STG.E desc[UR14][R172.64+0x220], R5 ;  /* 0x00022005ac003986 */ /* 0x0001ea000c10190e */
[----:B------:R-:W-:Y:S05]  /*6bd0*/  @!P5 BRA `(.L_x_180) ;  /* 0x000000000004d947 */ /* 0x000fea0003800000 */
[----:B------:R0:W5:Y:S02]  /*6be0*/  LDG.E.LTC128B R224, desc[UR14][R100.64+0x220] ;  /* 0x0002200e64e07981 */ /* 0x000164000c1e1920 */
.L_x_180:
[----:B------:R-:W-:Y:S05]  /*6bf0*/  BSYNC B1 ;  /* 0x0000000000017941 */ /* 0x000fea0003800000 */
.L_x_179:
[----:B-----5:R-:W-:Y:S01]  /*6c00*/  FMUL R20, R224, R15 ;  /* 0x0000000fe0147220 */ /* 0x020fe20000400000 */
[----:B------:R-:W-:Y:S01]  /*6c10*/  ISETP.GT.AND P3, PT, R12, 0x20, P1 ;  /* 0x000000200c00780c */ /* 0x000fe20000f64270 */
[----:B------:R-:W-:Y:S02]  /*6c20*/  BSSY B1, `(.L_x_181) ;  /* 0x0000005000017945 */ /* 0x000fe40003800000 */
[----:B------:R-:W-:-:S05]  /*6c30*/  FFMA R39, R39, R16, R20 ;  /* 0x0000001027277223 */ /* 0x000fca0000000014 */
[----:B------:R0:W-:Y:S05]  /*6c40*/  @P5 STG.E desc[UR14][R170.64+0x220], R39 ;  /* 0x00022027aa005986 */ /* 0x0001ea000c10190e */
[----:B------:R-:W-:Y:S05]  /*6c50*/  @!P3 BRA `(.L_x_182) ;  /* 0x000000000004b947 */ /* 0x000fea0003800000 */
[----:B------:R0:W5:Y:S02]  /*6c60*/  LDG.E.LTC128B R224, desc[UR14][R174.64+0x200] ;  /* 0x0002000eaee07981 */ /* 0x000164000c1e1920 */
.L_x_182:
[----:B------:R-:W-:Y:S05]  /*6c70*/  BSYNC B1 ;  /* 0x0000000000017941 */ /* 0x000fea0003800000 */
.L_x_181:
[----:B0----5:R-:W-:Y:S01]  /*6c80*/  FMUL R5, R224, R15 ;  /* 0x0000000fe0057220 */ /* 0x021fe20000400000 */
[----:B------:R-:W-:Y:S01]  /*6c90*/  ISETP.GT.AND P5, PT, R12, 0x21, P1 ;  /* 0x000000210c00780c */ /* 0x000fe20000fa4270 */
[----:B------:R-:W-:Y:S02]  /*6ca0*/  BSSY B1, `(.L_x_183) ;  /* 0x0000005000017945 */ /* 0x000fe40003800000 */
[----:B------:R-:W-:-:S05]  /*6cb0*/  FFMA R5, R40, R16, R5 ;  /* 0x0000001028057223 */ /* 0x000fca0000000005 */
[----:B------:R0:W-:Y:S05]  /*6cc0*/  @P3 STG.E desc[UR14][R176.64+0x200], R5 ;  /* 0x00020005b0003986 */ /* 0x0001ea000c10190e */
[----:B------:R-:W-:Y:S05]  /*6cd0*/  @!P5 BRA `(.L_x_184) ;  /* 0x000000000004d947 */ /* 0x000fea0003800000 */
[----:B------:R0:W5:Y:S02]  /*6ce0*/  LDG.E.LTC128B R224, desc[UR14][R104.64+0x200] ;  /* 0x0002000e68e07981 */ /* 0x000164000c1e1920 */
.L_x_184:
[----:B------:R-:W-:Y:S05]  /*6cf0*/  BSYNC B1 ;  /* 0x0000000000017941 */ /* 0x000fea0003800000 */
.L_x_183:
[----:B-----5:R-:W-:Y:S01]  /*6d00*/  FMUL R20, R224, R15 ;  /* 0x0000000fe0147220 */ /* 0x020fe20000400000 */
[----:B------:R-:W-:Y:S01]  /*6d10*/  ISETP.GT.AND P3, PT, R12, 0x20, P2 ;  /* 0x000000200c00780c */ /* 0x000fe20001764270 */
[----:B------:R-:W-:Y:S02]  /*6d20*/  BSSY B1, `(.L_x_185) ;  /* 0x0000005000017945 */ /* 0x000fe40003800000 */
[----:B------:R-:W-:-:S05]  /*6d30*/  FFMA R41, R41, R16, R20 ;  /* 0x0000001029297223 */ /* 0x000fca0000000014 */
[----:B------:R0:W-:Y:S05]  /*6d40*/  @P5 STG.E desc[UR14][R102.64+0x200], R41 ;  /* 0x0002002966005986 */ /* 0x0001ea000c10190e */
[----:B------:R-:W-:Y:S05]  /*6d50*/  @!P3 BRA `(.L_x_186) ;  /* 0x000000000004b947 */ /* 0x000fea0003800000 */
[----:B------:R0:W5:Y:S02]  /*6d60*/  LDG.E.LTC128B R224, desc[UR14][R174.64+0x220] ;  /* 0x0002200eaee07981 */ /* 0x000164000c1e1920 */
.L_x_186:
[----:B------:R-:W-:Y:S05]  /*6d70*/  BSYNC B1 ;  /* 0x0000000000017941 */ /* 0x000fea0003800000 */
.L_x_185:
[----:B0----5:R-:W-:Y:S01]  /*6d80*/  FMUL R5, R224, R15 ;  /* 0x0000000fe0057220 */ /* 0x021fe20000400000 */
[----:B------:R-:W-:Y:S01]  /*6d90*/  ISETP.GT.AND P5, PT, R12, 0x21, P2 ;  /* 0x000000210c00780c */ /* 0x000fe200017a4270 */
[----:B------:R-:W-:Y:S02]  /*6da0*/  BSSY B1, `(.L_x_187) ;  /* 0x0000005000017945 */ /* 0x000fe40003800000 */
[----:B------:R-:W-:-:S05]  /*6db0*/  FFMA R5, R42, R16, R5 ;  /* 0x000000102a057223 */ /* 0x000fca0000000005 */
[----:B------:R0:W-:Y:S05]  /*6dc0*/  @P3 STG.E desc[UR14][R176.64+0x220], R5 ;  /* 0x00022005b0003986 */ /* 0x0001ea000c10190e */
[----:B------:R-:W-:Y:S05]  /*6dd0*/  @!P5 BRA `(.L_x_188) ;  /* 0x000000000004d947 */ /* 0x000fea0003800000 */
[----:B------:R0:W5:Y:S02]  /*6de0*/  LDG.E.LTC128B R224, desc[UR14][R104.64+0x220] ;  /* 0x0002200e68e07981 */ /* 0x000164000c1e1920 */
.L_x_188:
[----:B------:R-:W-:Y:S05]  /*6df0*/  BSYNC B1 ;  /* 0x0000000000017941 */ /* 0x000fea0003800000 */
.L_x_187:
[----:B-----5:R-:W-:Y:S01]  /*6e00*/  FMUL R20, R224, R15 ;  /* 0x0000000fe0147220 */ /* 0x020fe20000400000 */
[----:B------:R-:W-:Y:S01]  /*6e10*/  ISETP.GT.AND P3, PT, R12, 0x28, P1 ;  /* 0x000000280c00780c */ /* 0x000fe20000f64270 */
[----:B------:R-:W-:Y:S02]  /*6e20*/  BSSY B1, `(.L_x_189) ;  /* 0x0000005000017945 */ /* 0x000fe40003800000 */
[----:B------:R-:W-:-:S05]  /*6e30*/  FFMA R43, R43, R16, R20 ;  /* 0x000000102b2b7223 */ /* 0x000fca0000000014 */
[----:B------:R0:W-:Y:S05]  /*6e40*/  @P5 STG.E desc[UR14][R102.64+0x220], R43 ;  /* 0x0002202b66005986 */ /* 0x0001ea000c10190e */
[----:B------:R-:W-:Y:S05]  /*6e50*/  @!P3 BRA `(.L_x_190) ;  /* 0x000000000004b947 */ /* 0x000fea0003800000 */
[----:B------:R0:W5:Y:S02]  /*6e60*/  LDG.E.LTC128B R224, desc[UR14][R106.64+0x200] ;  /* 0x0002000e6ae07981 */ /* 0x000164000c1e1920 */
.L_x_190:
[----:B------:R-:W-:Y:S05]  /*6e70*/  BSYNC B1 ;  /* 0x0000000000017941 */ /* 0x000fea0003800000 */
.L_x_189:
[----:B0----5:R-:W-:Y:S01]  /*6e80*/  FMUL R5, R224, R15 ;  /* 0x0000000fe0057220 */ /* 0x021fe20000400000 */
[----:B------:R-:W-:Y:S01]  /*6e90*/  ISETP.GT.AND P5, PT, R12, 0x29, P1 ;  /* 0x000000290c00780c */ /* 0x000fe20000fa4270 */
[----:B------:R-:W-:Y:S02]  /*6ea0*/  BSSY B1, `(.L_x_191) ;  /* 0x0000005000017945 */ /* 0x000fe40003800000 */
[----:B------:R-:W-:-:S05]  /*6eb0*/  FFMA R5, R44, R16, R5 ;  /* 0x000000102c057223 */ /* 0x000fca0000000005 */
[----:B------:R0:W-:Y:S05]  /*6ec0*/  @P3 STG.E desc[UR14][R180.64+0x200], R5 ;  /* 0x00020005b4003986 */ /* 0x0001ea000c10190e */
[----:B------:R-:W-:Y:S05]  /*6ed0*/  @!P5 BRA `(.L_x_192) ;  /* 0x000000000004d947 */ /* 0x000fea0003800000 */
[----:B------:R0:W5:Y:S02]  /*6ee0*/  LDG.E.LTC128B R224, desc[UR14][R108.64+0x200] ;  /* 0x0002000e6ce07981 */ /* 0x000164000c1e1920 */
.L_x_192:
[----:B------:R-:W-:Y:S05]  /*6ef0*/  BSYNC B1 ;  /* 0x0000000000017941 */ /* 0x000fea0003800000 */
.L_x_191:
[----:B-----5:R-:W-:Y:S01]  /*6f00*/  FMUL R20, R224, R15 ;  /* 0x0000000fe0147220 */ /* 0x020fe20000400000 */
[----:B------:R-:W-:Y:S01]  /*6f10*/  ISETP.GT.AND P3, PT, R12, 0x28, P2 ;  /* 0x000000280c00780c */ /* 0x000fe20001764270 */
[----:B------:R-:W-:Y:S02]  /*6f20*/  BSSY B1, `(.L_x_193) ;  /* 0x0000005000017945 */ /* 0x000fe40003800000 */
[----:B------:R-:W-:-:S05]  /*6f30*/  FFMA R45, R45, R16, R20 ;  /* 0x000000102d2d7223 */ /* 0x000fca0000000014 */
[----:B------:R0:W-:Y:S05]  /*6f40*/  @P5 STG.E desc[UR14][R178.64+0x200], R45 ;  /* 0x0002002db2005986 */ /* 0x0001ea000c10190e */
[----:B------:R-:W-:Y:S05]  /*6f50*/  @!P3 BRA `(.L_x_194) ;  /* 0x000000000004b947 */ /* 0x000fea0003800000 */
[----:B------:R0:W5:Y:S02]  /*6f60*/  LDG.E.LTC128B R224, desc[UR14][R106.64+0x220] ;  /* 0x0002200e6ae07981 */ /* 0x000164000c1e1920 */
.L_x_194:
[----:B------:R-:W-:Y:S05]  /*6f70*/  BSYNC B1 ;  /* 0x0000000000017941 */ /* 0x000fea0003800000 */
.L_x_193:
[----:B0----5:R-:W-:Y:S01]  /*6f80*/  FMUL R5, R224, R15 ;  /* 0x0000000fe0057220 */ /* 0x021fe20000400000 */
[----:B------:R-:W-:Y:S01]  /*6f90*/  ISETP.GT.AND P5, PT, R12, 0x29, P2 ;  /* 0x000000290c00780c */ /* 0x000fe200017a4270 */
[----:B------:R-:W-:Y:S02]  /*6fa0*/  BSSY B1, `(.L_x_195) ;  /* 0x0000005000017945 */ /* 0x000fe40003800000 */
[----:B------:R-:W-:-:S05]  /*6fb0*/  FFMA R5, R46, R16, R5 ;  /* 0x000000102e057223 */ /* 0x000fca0000000005 */
[----:B------:R0:W-:Y:S05]  /*6fc0*/  @P3 STG.E desc[UR14][R180.64+0x220], R5 ;  /* 0x00022005b4003986 */ /* 0x0001ea000c10190e */
[----:B------:R-:W-:Y:S05]  /*6fd0*/  @!P5 BRA `(.L_x_196) ;  /* 0x000000000004d947 */ /* 0x000fea0003800000 */
[----:B------:R0:W5:Y:S02]  /*6fe0*/  LDG.E.LTC128B R224, desc[UR14][R108.64+0x220] ;  /* 0x0002200e6ce07981 */ /* 0x000164000c1e1920 */
.L_x_196:
[----:B------:R-:W-:Y:S05]  /*6ff0*/  BSYNC B1 ;  /* 0x0000000000017941 */ /* 0x000fea0003800000 */
.L_x_195:
[----:B-----5:R-:W-:Y:S01]  /*7000*/  FMUL R20, R224, R15 ;  /* 0x0000000fe0147220 */ /* 0x020fe20000400000 */
[----:B------:R-:W-:Y:S01]  /*7010*/  ISETP.GT.AND P3, PT, R12, 0x30, P1 ;  /* 0x000000300c00780c */ /* 0x000fe20000f64270 */
[----:B------:R-:W-:Y:S02]  /*7020*/  BSSY B1, `(.L_x_197) ;  /* 0x0000005000017945 */ /* 0x000fe40003800000 */
[----:B------:R-:W-:-:S05]  /*7030*/  FFMA R47, R47, R16, R20 ;  /* 0x000000102f2f7223 */ /* 0x000fca0000000014 */
[----:B------:R0:W-:Y:S05]  /*7040*/  @P5 STG.E desc[UR14][R178.64+0x220], R47 ;  /* 0x0002202fb2005986 */ /* 0x0001ea000c10190e */
[----:B------:R-:W-:Y:S05]  /*7050*/  @!P3 BRA `(.L_x_198) ;  /* 0x000000000004b947 */ /* 0x000fea0003800000 */
[----:B------:R0:W5:Y:S02]  /*7060*/  LDG.E.LTC128B R224, desc[UR14][R182.64+0x200] ;  /* 0x0002000eb6e07981 */ /* 0x000164000c1e1920 */
.L_x_198:
[----:B------:R-:W-:Y:S05]  /*7070*/  BSYNC B1 ;  /* 0x0000000000017941 */ /* 0x000fea0003800000 */
.L_x_197:
[----:B0----5:R-:W-:Y:S01]  /*7080*/  FMUL R5, R224, R15 ;  /* 0x0000000fe0057220 */ /* 0x021fe20000400000 */
[----:B------:R-:W-:Y:S01]  /*7090*/  ISETP.GT.AND P5, PT, R12, 0x31, P1 ;  /* 0x000000310c00780c */ /* 0x000fe20000fa4270 */
[----:B------:R-:W-:Y:S02]  /*70a0*/  BSSY B1, `(.L_x_199) ;  /* 0x0000005000017945 */ /* 0x000fe40003800000 */
[----:B------:R-:W-:-:S05]  /*70b0*/  FFMA R5, R48, R16, R5 ;  /* 0x0000001030057223 */ /* 0x000fca0000000005 */
[----:B------:R0:W-:Y:S05]  /*70c0*/  @P3 STG.E desc[UR14][R186.64+0x200], R5 ;  /* 0x00020005ba003986 */ /* 0x0001ea000c10190e */
[----:B------:R-:W-:Y:S05]  /*70d0*/  @!P5 BRA `(.L_x_200) ;  /* 0x000000000004d947 */ /* 0x000fea0003800000 */
[----:B------:R0:W5:Y:S02]  /*70e0*/  LDG.E.LTC128B R224, desc[UR14][R110.64+0x200] ;  /* 0x0002000e6ee07981 */ /* 0x000164000c1e1920 */
.L_x_200:
[----:B------:R-:W-:Y:S05]  /*70f0*/  BSYNC B1 ;  /* 0x0000000000017941 */ /* 0x000fea0003800000 */
.L_x_199:
[----:B-----5:R-:W-:Y:S01]  /*7100*/  FMUL R20, R224, R15 ;  /* 0x0000000fe0147220 */ /* 0x020fe20000400000 */
[----:B------:R-:W-:Y:S01]  /*7110*/  ISETP.GT.AND P3, PT, R12, 0x30, P2 ;  /* 0x000000300c00780c */ /* 0x000fe20001764270 */
[----:B------:R-:W-:Y:S02]  /*7120*/  BSSY B1, `(.L_x_201) ;  /* 0x0000005000017945 */ /* 0x000fe40003800000 */
[----:B------:R-:W-:-:S05]  /*7130*/  FFMA R49, R49, R16, R20 ;  /* 0x0000001031317223 */ /* 0x000fca0000000014 */
[----:B------:R0:W-:Y:S05]  /*7140*/  @P5 STG.E desc[UR14][R184.64+0x200], R49 ;  /* 0x00020031b8005986 */ /* 0x0001ea000c10190e */
[----:B------:R-:W-:Y:S05]  /*7150*/  @!P3 BRA `(.L_x_202) ;  /* 0x000000000004b947 */ /* 0x000fea0003800000 */
[----:B------:R0:W5:Y:S02]  /*7160*/  LDG.E.LTC128B R224, desc[UR14][R182.64+0x220] ;  /* 0x0002200eb6e07981 */ /* 0x000164000c1e1920 */
.L_x_202:
[----:B------:R-:W-:Y:S05]  /*7170*/  BSYNC B1 ;  /* 0x0000000000017941 */ /* 0x000fea0003800000 */
.L_x_201:
[----:B0----5:R-:W-:Y:S01]  /*7180*/  FMUL R5, R224, R15 ;  /* 0x0000000fe0057220 */ /* 0x021fe20000400000 */
[----:B------:R-:W-:Y:S01]  /*7190*/  ISETP.GT.AND P5, PT, R12, 0x31, P2 ;  /* 0x000000310c00780c */ /* 0x000fe200017a4270 */
[----:B------:R-:W-:Y:S02]  /*71a0*/  BSSY B1, `(.L_x_203) ;  /* 0x0000005000017945 */ /* 0x000fe40003800000 */
[----:B------:R-:W-:-:S05]  /*71b0*/  FFMA R5, R50, R16, R5 ;  /* 0x0000001032057223 */ /* 0x000fca0000000005 */
[----:B------:R0:W-:Y:S05]  /*71c0*/  @P3 STG.E desc[UR14][R186.64+0x220], R5 ;  /* 0x00022005ba003986 */ /* 0x0001ea000c10190e */
[----:B------:R-:W-:Y:S05]  /*71d0*/  @!P5 BRA `(.L_x_204) ;  /* 0x000000000004d947 */ /* 0x000fea0003800000 */
[----:B------:R0:W5:Y:S02]  /*71e0*/  LDG.E.LTC128B R224, desc[UR14][R110.64+0x220] ;  /* 0x0002200e6ee07981 */ /* 0x000164000c1e1920 */
.L_x_204:
[----:B------:R-:W-:Y:S05]  /*71f0*/  BSYNC B1 ;  /* 0x0000000000017941 */ /* 0x000fea0003800000 */
.L_x_203:
[----:B-----5:R-:W-:Y:S01]  /*7200*/  FMUL R20, R224, R15 ;  /* 0x0000000fe0147220 */ /* 0x020fe20000400000 */
[----:B------:R-:W-:Y:S01]  /*7210*/  ISETP.GT.AND P3, PT, R12, 0x38, P1 ;  /* 0x000000380c00780c */ /* 0x000fe20000f64270 */
[----:B------:R-:W-:Y:S02]  /*7220*/  BSSY B1, `(.L_x_205) ;  /* 0x0000005000017945 */ /* 0x000fe40003800000 */
[----:B------:R-:W-:-:S05]  /*7230*/  FFMA R51, R51, R16, R20 ;  /* 0x0000001033337223 */ /* 0x000fca0000000014 */
[----:B------:R0:W-:Y:S05]  /*7240*/  @P5 STG.E desc[UR14][R184.64+0x220], R51 ;  /* 0x00022033b8005986 */ /* 0x0001ea000c10190e */
[----:B------:R-:W-:Y:S05]  /*7250*/  @!P3 BRA `(.L_x_206) ;  /* 0x000000000004b947 */ /* 0x000fea0003800000 */
[----:B------:R0:W5:Y:S02]  /*7260*/  LDG.E.LTC128B R224, desc[UR14][R114.64+0x200] ;  /* 0x0002000e72e07981 */ /* 0x000164000c1e1920 */
.L_x_206:
[----:B------:R-:W-:Y:S05]  /*7270*/  BSYNC B1 ;  /* 0x0000000000017941 */ /* 0x000fea0003800000 */
.L_x_205:
[----:B0----5:R-:W-:Y:S01]  /*7280*/  FMUL R5, R224, R15 ;  /* 0x0000000fe0057220 */ /* 0x021fe20000400000 */
[----:B------:R-:W-:Y:S01]  /*7290*/  ISETP.GT.AND P5, PT, R12, 0x39, P1 ;  /* 0x000000390c00780c */ /* 0x000fe20000fa4270 */
[----:B------:R-:W-:Y:S02]  /*72a0*/  BSSY B1, `(.L_x_207) ;  /* 0x0000005000017945 */ /* 0x000fe40003800000 */
[----:B------:R-:W-:-:S05]  /*72b0*/  FFMA R5, R52, R16, R5 ;  /* 0x0000001034057223 */ /* 0x000fca0000000005 */
[----:B------:R0:W-:Y:S05]  /*72c0*/  @P3 STG.E desc[UR14][R188.64+0x200], R5 ;  /* 0x00020005bc003986 */ /* 0x0001ea000c10190e */
[----:B------:R-:W-:Y:S05]  /*72d0*/  @!P5 BRA `(.L_x_208) ;  /* 0x000000000004d947 */ /* 0x000fea0003800000 */
[----:B------:R0:W5:Y:S02]  /*72e0*/  LDG.E.LTC128B R224, desc[UR14][R116.64+0x200] ;  /* 0x0002000e74e07981 */ /* 0x000164000c1e1920 */
.L_x_208:
[----:B------:R-:W-:Y:S05]  /*72f0*/  BSYNC B1 ;  /* 0x0000000000017941 */ /* 0x000fea0003800000 */
.L_x_207:
[----:B-----5:R-:W-:Y:S01]  /*7300*/  FMUL R20, R224, R15 ;  /* 0x0000000fe0147220 */ /* 0x020fe20000400000 */
[----:B------:R-:W-:Y:S01]  /*7310*/  ISETP.GT.AND P3, PT, R12, 0x38, P2 ;  /* 0x000000380c00780c */ /* 0x000fe20001764270 */
[----:B------:R-:W-:Y:S02]  /*7320*/  BSSY B1, `(.L_x_209) ;  /* 0x0000005000017945 */ /* 0x000fe40003800000 */
[----:B------:R-:W-:-:S05]  /*7330*/  FFMA R53, R53, R16, R20 ;  /* 0x0000001035357223 */ /* 0x000fca0000000014 */
[----:B------:R0:W-:Y:S05]  /*7340*/  @P5 STG.E desc[UR14][R112.64+0x200], R53 ;  /* 0x0002003570005986 */ /* 0x0001ea000c10190e */
[----:B------:R-:W-:Y:S05]  /*7350*/  @!P3 BRA `(.L_x_210) ;  /* 0x000000000004b947 */ /* 0x000fea0003800000 */
[----:B------:R0:W5:Y:S02]  /*7360*/  LDG.E.LTC128B R224, desc[UR14][R114.64+0x220] ;  /* 0x0002200e72e07981 */ /* 0x000164000c1e1920 */
.L_x_210:
[----:B------:R-:W-:Y:S05]  /*7370*/  BSYNC B1 ;  /* 0x0000000000017941 */ /* 0x000fea0003800000 */
.L_x_209:
[----:B0----5:R-:W-:Y:S01]  /*7380*/  FMUL R5, R224, R15 ;  /* 0x0000000fe0057220 */ /* 0x021fe20000400000 */
[----:B------:R-:W-:Y:S01]  /*7390*/  ISETP.GT.AND P5, PT, R12, 0x39, P2 ;  /* 0x000000390c00780c */ /* 0x000fe200017a4270 */
[----:B------:R-:W-:Y:S02]  /*73a0*/  BSSY B1, `(.L_x_211) ;  /* 0x0000005000017945 */ /* 0x000fe40003800000 */
[----:B------:R-:W-:-:S05]  /*73b0*/  FFMA R5, R54, R16, R5 ;  /* 0x0000001036057223 */ /* 0x000fca0000000005 */
[----:B------:R0:W-:Y:S05]  /*73c0*/  @P3 STG.E desc[UR14][R188.64+0x220], R5 ;  /* 0x00022005bc003986 */ /* 0x0001ea000c10190e */
[----:B------:R-:W-:Y:S05]  /*73d0*/  @!P5 BRA `(.L_x_212) ;  /* 0x000000000004d947 */ /* 0x000fea0003800000 */
[----:B------:R0:W5:Y:S02]  /*73e0*/  LDG.E.LTC128B R224, desc[UR14][R116.64+0x220] ;  /* 0x0002200e74e07981 */ /* 0x000164000c1e1920 */
.L_x_212:
[----:B------:R-:W-:Y:S05]  /*73f0*/  BSYNC B1 ;  /* 0x0000000000017941 */ /* 0x000fea0003800000 */
.L_x_211:
[----:B-----5:R-:W-:Y:S01]  /*7400*/  FMUL R20, R224, R15 ;  /* 0x0000000fe0147220 */ /* 0x020fe20000400000 */
[----:B------:R-:W-:Y:S01]  /*7410*/  ISETP.GT.AND P3, PT, R12, 0x40, P1 ;  /* 0x000000400c00780c */ /* 0x000fe20000f64270 */
[----:B------:R-:W-:Y:S02]  /*7420*/  BSSY B1, `(.L_x_213) ;  /* 0x0000005000017945 */ /* 0x000fe40003800000 */
[----:B------:R-:W-:-:S05]  /*7430*/  FFMA R55, R55, R16, R20 ;  /* 0x0000001037377223 */ /* 0x000fca0000000014 */
[----:B------:R0:W-:Y:S05]  /*7440*/  @P5 STG.E desc[UR14][R112.64+0x220], R55 ;  /* 0x0002203770005986 */ /* 0x0001ea000c10190e */
[----:B------:R-:W-:Y:S05]  /*7450*/  @!P3 BRA `(.L_x_214) ;  /* 0x000000000004b947 */ /* 0x000fea0003800000 */
[----:B------:R0:W5:Y:S02]  /*7460*/  LDG.E.LTC128B R224, desc[UR14][R118.64+0x200] ;  /* 0x0002000e76e07981 */ /* 0x000164000c1e1920 */
.L_x_214:
[----:B------:R-:W-:Y:S05]  /*7470*/  BSYNC B1 ;  /* 0x0000000000017941 */ /* 0x000fea0003800000 */
.L_x_213:
[----:B0----5:R-:W-:Y:S01]  /*7480*/  FMUL R5, R224, R15 ;  /* 0x0000000fe0057220 */ /* 0x021fe20000400000 */
[----:B------:R-:W-:Y:S01]  /*7490*/  ISETP.GT.AND P5, PT, R12, 0x41, P1 ;  /* 0x000000410c00780c */ /* 0x000fe20000fa4270 */
[----:B------:R-:W-:Y:S02]  /*74a0*/  BSSY B1, `(.L_x_215) ;  /* 0x0000005000017945 */ /* 0x000fe40003800000 */
[----:B------:R-:W-:-:S05]  /*74b0*/  FFMA R5, R56, R16, R5 ;  /* 0x0000001038057223 */ /* 0x000fca0000000005 */
[----:B------:R0:W-:Y:S05]  /*74c0*/  @P3 STG.E desc[UR14][R192.64+0x200], R5 ;  /* 0x00020005c0003986 */ /* 0x0001ea000c10190e */
[----:B------:R-:W-:Y:S05]  /*74d0*/  @!P5 BRA `(.L_x_216) ;  /* 0x000000000004d947 */ /* 0x000fea0003800000 */
[----:B------:R0:W5:Y:S02]  /*74e0*/  LDG.E.LTC128B R224, desc[UR14][R120.64+0x200] ;  /* 0x0002000e78e07981 */ /* 0x000164000c1e1920 */
.L_x_216:
[----:B------:R-:W-:Y:S05]  /*74f0*/  BSYNC B1 ;  /* 0x0000000000017941 */ /* 0x000fea0003800000 */
.L_x_215:
[----:B-----5:R-:W-:Y:S01]  /*7500*/  FMUL R20, R224, R15 ;  /* 0x0000000fe0147220 */ /* 0x020fe20000400000 */
[----:B------:R-:W-:Y:S01]  /*7510*/  ISETP.GT.AND P3, PT, R12, 0x40, P2 ;  /* 0x000000400c00780c */ /* 0x000fe20001764270 */
[----:B------:R-:W-:Y:S02]  /*7520*/  BSSY B1, `(.L_x_217) ;  /* 0x0000005000017945 */ /* 0x000fe40003800000 */
[----:B------:R-:W-:-:S05]  /*7530*/  FFMA R57, R57, R16, R20 ;  /* 0x0000001039397223 */ /* 0x000fca0000000014 */
[----:B------:R0:W-:Y:S05]  /*7540*/  @P5 STG.E desc[UR14][R190.64+0x200], R57 ;  /* 0x00020039be005986 */ /* 0x0001ea000c10190e */
[----:B------:R-:W-:Y:S05]  /*7550*/  @!P3 BRA `(.L_x_218) ;  /* 0x000000000004b947 */ /* 0x000fea0003800000 */
[----:B------:R0:W5:Y:S02]  /*7560*/  LDG.E.LTC128B R224, desc[UR14][R118.64+0x220] ;  /* 0x0002200e76e07981 */ /* 0x000164000c1e1920 */
.L_x_218:
[----:B------:R-:W-:Y:S05]  /*7570*/  BSYNC B1 ;  /* 0x0000000000017941 */ /* 0x000fea0003800000 */
.L_x_217:
[----:B0----5:R-:W-:Y:S01]  /*7580*/  FMUL R5, R224, R15 ;  /* 0x0000000fe0057220 */ /* 0x021fe20000400000 */
[----:B------:R-:W-:Y:S01]  /*7590*/  ISETP.GT.AND P5, PT, R12, 0x41, P2 ;  /* 0x000000410c00780c */ /* 0x000fe200017a4270 */
[----:B------:R-:W-:Y:S02]  /*75a0*/  BSSY B1, `(.L_x_219) ;  /* 0x0000005000017945 */ /* 0x000fe40003800000 */
[----:B------:R-:W-:-:S05]  /*75b0*/  FFMA R5, R58, R16, R5 ;  /* 0x000000103a057223 */ /* 0x000fca0000000005 */
[----:B------:R0:W-:Y:S05]  /*75c0*/  @P3 STG.E desc[UR14][R192.64+0x220], R5 ;  /* 0x00022005c0003986 */ /* 0x0001ea000c10190e */
[----:B------:R-:W-:Y:S05]  /*75d0*/  @!P5 BRA `(.L_x_220) ;  /* 0x000000000004d947 */ /* 0x000fea0003800000 */
[----:B------:R0:W5:Y:S02]  /*75e0*/  LDG.E.LTC128B R224, desc[UR14][R120.64+0x220] ;  /* 0x0002200e78e07981 */ /* 0x000164000c1e1920 */
.L_x_220:
[----:B------:R-:W-:Y:S05]  /*75f0*/  BSYNC B1 ;  /* 0x0000000000017941 */ /* 0x000fea0003800000 */
.L_x_219:
[----:B-----5:R-:W-:Y:S01]  /*7600*/  FMUL R20, R224, R15 ;  /* 0x0000000fe0147220 */ /* 0x020fe20000400000 */
[----:B------:R-:W-:Y:S01]  /*7610*/  ISETP.GT.AND P3, PT, R12, 0x48, P1 ;  /* 0x000000480c00780c */ /* 0x000fe20000f64270 */
[----:B------:R-:W-:Y:S02]  /*7620*/  BSSY B1, `(.L_x_221) ;  /* 0x0000005000017945 */ /* 0x000fe40003800000 */
[----:B------:R-:W-:-:S05]  /*7630*/  FFMA R59, R59, R16, R20 ;  /* 0x000000103b3b7223 */ /* 0x000fca0000000014 */
[----:B------:R0:W-:Y:S05]  /*7640*/  @P5 STG.E desc[UR14][R190.64+0x220], R59 ;  /* 0x0002203bbe005986 */ /* 0x0001ea000c10190e */
[----:B------:R-:W-:Y:S05]  /*7650*/  @!P3 BRA `(.L_x_222) ;  /* 0x000000000004b947 */ /* 0x000fea0003800000 */
[----:B------:R0:W5:Y:S02]  /*7660*/  LDG.E.LTC128B R224, desc[UR14][R194.64+0x200] ;  /* 0x0002000ec2e07981 */ /* 0x000164000c1e1920 */
.L_x_222:
[----:B------:R-:W-:Y:S05]  /*7670*/  BSYNC B1 ;  /* 0x0000000000017941 */ /* 0x000fea0003800000 */
.L_x_221:
[----:B0----5:R-:W-:Y:S01]  /*7680*/  FMUL R5, R224, R15 ;  /* 0x0000000fe0057220 */ /* 0x021fe20000400000 */
[----:B------:R-:W-:Y:S01]  /*7690*/  ISETP.GT.AND P5, PT, R12, 0x49, P1 ;  /* 0x000000490c00780c */ /* 0x000fe20000fa4270 */
[----:B------:R-:W-:Y:S02]  /*76a0*/  BSSY B1, `(.L_x_223) ;  /* 0x0000005000017945 */ /* 0x000fe40003800000 */
[----:B------:R-:W-:-:S05]  /*76b0*/  FFMA R5, R60, R16, R5 ;  /* 0x000000103c057223 */ /* 0x000fca0000000005 */
[----:B------:R0:W-:Y:S05]  /*76c0*/  @P3 STG.E desc[UR14][R196.64+0x200], R5 ;  /* 0x00020005c4003986 */ /* 0x0001ea000c10190e */
[----:B------:R-:W-:Y:S05]  /*76d0*/  @!P5 BRA `(.L_x_224) ;  /* 0x000000000004d947 */ /* 0x000fea0003800000 */
[----:B------:R0:W5:Y:S02]  /*76e0*/  LDG.E.LTC128B R224, desc[UR14][R124.64+0x200] ;  /* 0x0002000e7ce07981 */ /* 0x000164000c1e1920 */
.L_x_224:
[----:B------:R-:W-:Y:S05]  /*76f0*/  BSYNC B1 ;  /* 0x0000000000017941 */ /* 0x000fea0003800000 */
.L_x_223:
[----:B-----5:R-:W-:Y:S01]  /*7700*/  FMUL R20, R224, R15 ;  /* 0x0000000fe0147220 */ /* 0x020fe20000400000 */
[----:B------:R-:W-:Y:S01]  /*7710*/  ISETP.GT.AND P3, PT, R12, 0x48, P2 ;  /* 0x000000480c00780c */ /* 0x000fe20001764270 */
[----:B------:R-:W-:Y:S02]  /*7720*/  BSSY B1, `(.L_x_225) ;  /* 0x0000005000017945 */ /* 0x000fe40003800000 */
[----:B------:R-:W-:-:S05]  /*7730*/  FFMA R61, R61, R16, R20 ;  /* 0x000000103d3d7223 */ /* 0x000fca0000000014 */
[----:B------:R0:W-:Y:S05]  /*7740*/  @P5 STG.E desc[UR14][R122.64+0x200], R61 ;  /* 0x0002003d7a005986 */ /* 0x0001ea000c10190e */
[----:B------:R-:W-:Y:S05]  /*7750*/  @!P3 BRA `(.L_x_226) ;  /* 0x000000000004b947 */ /* 0x000fea0003800000 */
[----:B------:R0:W5:Y:S02]  /*7760*/  LDG.E.LTC128B R224, desc[UR14][R194.64+0x220] ;  /* 0x0002200ec2e07981 */ /* 0x000164000c1e1920 */
.L_x_226:
[----:B------:R-:W-:Y:S05]  /*7770*/  BSYNC B1 ;  /* 0x0000000000017941 */ /* 0x000fea0003800000 */
.L_x_225:
[----:B0----5:R-:W-:Y:S01]  /*7780*/  FMUL R5, R224, R15 ;  /* 0x0000000fe0057220 */ /* 0x021fe20000400000 */
[----:B------:R-:W-:Y:S01]  /*7790*/  ISETP.GT.AND P5, PT, R12, 0x49, P2 ;  /* 0x000000490c00780c */ /* 0x000fe200017a4270 */
[----:B------:R-:W-:Y:S02]  /*77a0*/  BSSY B1, `(.L_x_227) ;  /* 0x0000005000017945 */ /* 0x000fe40003800000 */
[----:B------:R-:W-:-:S05]  /*77b0*/  FFMA R5, R62, R16, R5 ;  /* 0x000000103e057223 */ /* 0x000fca0000000005 */
[----:B------:R0:W-:Y:S05]  /*77c0*/  @P3 STG.E desc[UR14][R196.64+0x220], R5 ;  /* 0x00022005c4003986 */ /* 0x0001ea000c10190e */
[----:B------:R-:W-:Y:S05]  /*77d0*/  @!P5 BRA `(.L_x_228) ;  /* 0x000000000004d947 */ /* 0x000fea0003800000 */
[----:B------:R0:W5:Y:S02]  /*77e0*/  LDG.E.LTC128B R224, desc[UR14][R124.64+0x220] ;  /* 0x0002200e7ce07981 */ /* 0x000164000c1e1920 */
.L_x_228:
[----:B------:R-:W-:Y:S05]  /*77f0*/  BSYNC B1 ;  /* 0x0000000000017941 */ /* 0x000fea0003800000 */
.L_x_227:
[----:B-----5:R-:W-:Y:S01]  /*7800*/  FMUL R20, R224, R15 ;  /* 0x0000000fe0147220 */ /* 0x020fe20000400000 */
[----:B------:R-:W-:Y:S01]  /*7810*/  ISETP.GT.AND P3, PT, R12, 0x50, P1 ;  /* 0x000000500c00780c */ /* 0x000fe20000f64270 */
[----:B------:R-:W-:Y:S02]  /*7820*/  BSSY B1, `(.L_x_229) ;  /* 0x0000005000017945 */ /* 0x000fe40003800000 */
[----:B------:R-:W-:-:S05]  /*7830*/  FFMA R63, R63, R16, R20 ;  /* 0x000000103f3f7223 */ /* 0x000fca0000000014 */
[----:B------:R0:W-:Y:S05]  /*7840*/  @P5 STG.E desc[UR14][R122.64+0x220], R63 ;  /* 0x0002203f7a005986 */ /* 0x0001ea000c10190e */
[----:B------:R-:W-:Y:S05]  /*7850*/  @!P3 BRA `(.L_x_230) ;  /* 0x000000000004b947 */ /* 0x000fea0003800000 */
[----:B------:R0:W5:Y:S02]  /*7860*/  LDG.E.LTC128B R224, desc[UR14][R198.64+0x200] ;  /* 0x0002000ec6e07981 */ /* 0x000164000c1e1920 */
.L_x_230:
[----:B------:R-:W-:Y:S05]  /*7870*/  BSYNC B1 ;  /* 0x0000000000017941 */ /* 0x000fea0003800000 */
.L_x_229:
[----:B0----5:R-:W-:Y:S01]  /*7880*/  FMUL R5, R224, R15 ;  /* 0x0000000fe0057220 */ /* 0x021fe20000400000 */
[----:B------:R-:W-:Y:S01]  /*7890*/  ISETP.GT.AND P5, PT, R12, 0x51, P1 ;  /* 0x000000510c00780c */ /* 0x000fe20000fa4270 */
[----:B------:R-:W-:Y:S02]  /*78a0*/  BSSY B1, `(.L_x_231) ;  /* 0x0000005000017945 */ /* 0x000fe40003800000 */
[----:B------:R-:W-:-:S05]  /*78b0*/  FFMA R5, R64, R16, R5 ;  /* 0x0000001040057223 */ /* 0x000fca0000000005 */
[----:B------:R0:W-:Y:S05]  /*78c0*/  @P3 STG.E desc[UR14][R200.64+0x200], R5 ;  /* 0x00020005c8003986 */ /* 0x0001ea000c10190e */
[----:B------:R-:W-:Y:S05]  /*78d0*/  @!P5 BRA `(.L_x_232) ;  /* 0x000000000004d947 */ /* 0x000fea0003800000 */
[----:B------:R0:W5:Y:S02]  /*78e0*/  LDG.E.LTC128B R224, desc[UR14][R128.64+0x200] ;  /* 0x0002000e80e07981 */ /* 0x000164000c1e1920 */
.L_x_232:
[----:B------:R-:W-:Y:S05]  /*78f0*/  BSYNC B1 ;  /* 0x0000000000017941 */ /* 0x000fea0003800000 */
.L_x_231:
[----:B-----5:R-:W-:Y:S01]  /*7900*/  FMUL R20, R224, R15 ;  /* 0x0000000fe0147220 */ /* 0x020fe20000400000 */
[----:B------:R-:W-:Y:S01]  /*7910*/  ISETP.GT.AND P3, PT, R12, 0x50, P2 ;  /* 0x000000500c00780c */ /* 0x000fe20001764270 */
[----:B------:R-:W-:Y:S02]  /*7920*/  BSSY B1, `(.L_x_233) ;  /* 0x0000005000017945 */ /* 0x000fe40003800000 */
[----:B------:R-:W-:-:S05]  /*7930*/  FFMA R65, R65, R16, R20 ;  /* 0x0000001041417223 */ /* 0x000fca0000000014 */
[----:B------:R0:W-:Y:S05]  /*7940*/  @P5 STG.E desc[UR14][R126.64+0x200], R65 ;  /* 0x000200417e005986 */ /* 0x0001ea000c10190e */
[----:B------:R-:W-:Y:S05]  /*7950*/  @!P3 BRA `(.L_x_234) ;  /* 0x000000000004b947 */ /* 0x000fea0003800000 */
[----:B------:R0:W5:Y:S02]  /*7960*/  LDG.E.LTC128B R224, desc[UR14][R198.64+0x220] ;  /* 0x0002200ec6e07981 */ /* 0x000164000c1e1920 */
.L_x_234:
[----:B------:R-:W-:Y:S05]  /*7970*/  BSYNC B1 ;  /* 0x0000000000017941 */ /* 0x000fea0003800000 */
.L_x_233:
[----:B0----5:R-:W-:Y:S01]  /*7980*/  FMUL R5, R224, R15 ;  /* 0x0000000fe0057220 */ /* 0x021fe20000400000 */
[----:B------:R-:W-:Y:S01]  /*7990*/  ISETP.GT.AND P5, PT, R12, 0x51, P2 ;  /* 0x000000510c00780c */ /* 0x000fe200017a4270 */
[----:B------:R-:W-:Y:S02]  /*79a0*/  BSSY B1, `(.L_x_235) ;  /* 0x0000005000017945 */ /* 0x000fe40003800000 */
[----:B------:R-:W-:-:S05]  /*79b0*/  FFMA R5, R66, R16, R5 ;  /* 0x0000001042057223 */ /* 0x000fca0000000005 */
[----:B------:R0:W-:Y:S05]  /*79c0*/  @P3 STG.E desc[UR14][R200.64+0x220], R5 ;  /* 0x00022005c8003986 */ /* 0x0001ea000c10190e */
[----:B------:R-:W-:Y:S05]  /*79d0*/  @!P5 BRA `(.L_x_236) ;  /* 0x000000000004d947 */ /* 0x000fea0003800000 */
[----:B------:R0:W5:Y:S02]  /*79e0*/  LDG.E.LTC128B R224, desc[UR14][R128.64+0x220] ;  /* 0x0002200e80e07981 */ /* 0x000164000c1e1920 */
.L_x_236:
[----:B------:R-:W-:Y:S05]  /*79f0*/  BSYNC B1 ;  /* 0x0000000000017941 */ /* 0x000fea0003800000 */
.L_x_235:
[----:B-----5:R-:W-:Y:S01]  /*7a00*/  FMUL R20, R224, R15 ;  /* 0x0000000fe0147220 */ /* 0x020fe20000400000 */
[----:B------:R-:W-:Y:S01]  /*7a10*/  ISETP.GT.AND P3, PT, R12, 0x58, P1 ;  /* 0x000000580c00780c */ /* 0x000fe20000f64270 */
[----:B------:R-:W-:Y:S02]  /*7a20*/  BSSY B1, `(.L_x_237) ;  /* 0x0000005000017945 */ /* 0x000fe40003800000 */
[----:B------:R-:W-:-:S05]  /*7a30*/  FFMA R67, R67, R16, R20 ;  /* 0x0000001043437223 */ /* 0x000fca0000000014 */
[----:B------:R0:W-:Y:S05]  /*7a40*/  @P5 STG.E desc[UR14][R126.64+0x220], R67 ;  /* 0x000220437e005986 */ /* 0x0001ea000c10190e */
[----:B------:R-:W-:Y:S05]  /*7a50*/  @!P3 BRA `(.L_x_238) ;  /* 0x000000000004b947 */ /* 0x000fea0003800000 */
[----:B------:R0:W5:Y:S02]  /*7a60*/  LDG.E.LTC128B R224, desc[UR14][R202.64+0x200] ;  /* 0x0002000ecae07981 */ /* 0x000164000c1e1920 */
.L_x_238:
[----:B------:R-:W-:Y:S05]  /*7a70*/  BSYNC B1 ;  /* 0x0000000000017941 */ /* 0x000fea0003800000 */
.L_x_237:
[----:B0----5:R-:W-:Y:S01]  /*7a80*/  FMUL R5, R224, R15 ;  /* 0x0000000fe0057220 */ /* 0x021fe20000400000 */
[----:B------:R-:W-:Y:S01]  /*7a90*/  ISETP.GT.AND P5, PT, R12, 0x59, P1 ;  /* 0x000000590c00780c */ /* 0x000fe20000fa4270 */
[----:B------:R-:W-:Y:S02]  /*7aa0*/  BSSY B1, `(.L_x_239) ;  /* 0x0000005000017945 */ /* 0x000fe40003800000 */
[----:B------:R-:W-:-:S05]  /*7ab0*/  FFMA R5, R68, R16, R5 ;  /* 0x0000001044057223 */ /* 0x000fca0000000005 */
[----:B------:R0:W-:Y:S05]  /*7ac0*/  @P3 STG.E desc[UR14][R204.64+0x200], R5 ;  /* 0x00020005cc003986 */ /* 0x0001ea000c10190e */
[----:B------:R-:W-:Y:S05]  /*7ad0*/  @!P5 BRA `(.L_x_240) ;  /* 0x000000000004d947 */ /* 0x000fea0003800000 */
[----:B------:R0:W5:Y:S02]  /*7ae0*/  LDG.E.LTC128B R224, desc[UR14][R132.64+0x200] ;  /* 0x0002000e84e07981 */ /* 0x000164000c1e1920 */
.L_x_240:
[----:B------:R-:W-:Y:S05]  /*7af0*/  BSYNC B1 ;  /* 0x0000000000017941 */ /* 0x000fea0003800000 */
.L_x_239:
[----:B-----5:R-:W-:Y:S01]  /*7b00*/  FMUL R20, R224, R15 ;  /* 0x0000000fe0147220 */ /* 0x020fe20000400000 */
[----:B------:R-:W-:Y:S01]  /*7b10*/  ISETP.GT.AND P3, PT, R12, 0x58, P2 ;  /* 0x000000580c00780c */ /* 0x000fe20001764270 */
[----:B------:R-:W-:Y:S02]  /*7b20*/  BSSY B1, `(.L_x_241) ;  /* 0x0000005000017945 */ /* 0x000fe40003800000 */
[----:B------:R-:W-:-:S05]  /*7b30*/  FFMA R69, R69, R16, R20 ;  /* 0x0000001045457223 */ /* 0x000fca0000000014 */
[----:B------:R0:W-:Y:S05]  /*7b40*/  @P5 STG.E desc[UR14][R130.64+0x200], R69 ;  /* 0x0002004582005986 */ /* 0x0001ea000c10190e */
[----:B------:R-:W-:Y:S05]  /*7b50*/  @!P3 BRA `(.L_x_242) ;  /* 0x000000000004b947 */ /* 0x000fea0003800000 */
[----:B------:R0:W5:Y:S02]  /*7b60*/  LDG.E.LTC128B R224, desc[UR14][R202.64+0x220] ;  /* 0x0002200ecae07981 */ /* 0x000164000c1e1920 */
.L_x_242:
[----:B------:R-:W-:Y:S05]  /*7b70*/  BSYNC B1 ;  /* 0x0000000000017941 */ /* 0x000fea0003800000 */
.L_x_241:
[----:B0----5:R-:W-:Y:S01]  /*7b80*/  FMUL R5, R224, R15 ;  /* 0x0000000fe0057220 */ /* 0x021fe20000400000 */
[----:B------:R-:W-:Y:S01]  /*7b90*/  ISETP.GT.AND P5, PT, R12, 0x59, P2 ;  /* 0x000000590c00780c */ /* 0x000fe200017a4270 */
[----:B------:R-:W-:Y:S02]  /*7ba0*/  BSSY B1, `(.L_x_243) ;  /* 0x0000005000017945 */ /* 0x000fe40003800000 */
[----:B------:R-:W-:-:S05]  /*7bb0*/  FFMA R5, R70, R16, R5 ;  /* 0x0000001046057223 */ /* 0x000fca0000000005 */
[----:B------:R0:W-:Y:S05]  /*7bc0*/  @P3 STG.E desc[UR14][R204.64+0x220], R5 ;  /* 0x00022005cc003986 */ /* 0x0001ea000c10190e */
[----:B------:R-:W-:Y:S05]  /*7bd0*/  @!P5 BRA `(.L_x_244) ;  /* 0x000000000004d947 */ /* 0x000fea0003800000 */
[----:B------:R0:W5:Y:S02]  /*7be0*/  LDG.E.LTC128B R224, desc[UR14][R132.64+0x220] ;  /* 0x0002200e84e07981 */ /* 0x000164000c1e1920 */
.L_x_244:
[----:B------:R-:W-:Y:S05]  /*7bf0*/  BSYNC B1 ;  /* 0x0000000000017941 */ /* 0x000fea0003800000 */
.L_x_243:
[----:B-----5:R-:W-:Y:S01]  /*7c00*/  FMUL R20, R224, R15 ;  /* 0x0000000fe0147220 */ /* 0x020fe20000400000 */
[----:B------:R-:W-:Y:S01]  /*7c10*/  ISETP.GT.AND P3, PT, R12, 0x60, P1 ;  /* 0x000000600c00780c */ /* 0x000fe20000f64270 */
[----:B------:R-:W-:Y:S02]  /*7c20*/  BSSY B1, `(.L_x_245) ;  /* 0x0000005000017945 */ /* 0x000fe40003800000 */
[----:B------:R-:W-:-:S05]  /*7c30*/  FFMA R71, R71, R16, R20 ;  /* 0x0000001047477223 */ /* 0x000fca0000000014 */
[----:B------:R0:W-:Y:S05]  /*7c40*/  @P5 STG.E desc[UR14][R130.64+0x220], R71 ;  /* 0x0002204782005986 */ /* 0x0001ea000c10190e */
[----:B------:R-:W-:Y:S05]  /*7c50*/  @!P3 BRA `(.L_x_246) ;  /* 0x000000000004b947 */ /* 0x000fea0003800000 */
[----:B------:R0:W5:Y:S02]  /*7c60*/  LDG.E.LTC128B R224, desc[UR14][R206.64+0x200] ;  /* 0x0002000ecee07981 */ /* 0x000164000c1e1920 */
.L_x_246:
[----:B------:R-:W-:Y:S05]  /*7c70*/  BSYNC B1 ;  /* 0x0000000000017941 */ /* 0x000fea0003800000 */
.L_x_245:
[----:B0----5:R-:W-:Y:S01]  /*7c80*/  FMUL R5, R224, R15 ;  /* 0x0000000fe0057220 */ /* 0x021fe20000400000 */
[----:B------:R-:W-:Y:S01]  /*7c90*/  ISETP.GT.AND P5, PT, R12, 0x61, P1 ;  /* 0x000000610c00780c */ /* 0x000fe20000fa4270 */
[----:B------:R-:W-:Y:S02]  /*7ca0*/  BSSY B1, `(.L_x_247) ;  /* 0x0000005000017945 */ /* 0x000fe40003800000 */
[----:B------:R-:W-:-:S05]  /*7cb0*/  FFMA R5, R72, R16, R5 ;  /* 0x0000001048057223 */ /* 0x000fca0000000005 */
[----:B------:R0:W-:Y:S05]  /*7cc0*/  @P3 STG.E desc[UR14][R208.64+0x200], R5 ;  /* 0x00020005d0003986 */ /* 0x0001ea000c10190e */
[----:B------:R-:W-:Y:S05]  /*7cd0*/  @!P5 BRA `(.L_x_248) ;  /* 0x000000000004d947 */ /* 0x000fea0003800000 */
[----:B------:R0:W5:Y:S02]  /*7ce0*/  LDG.E.LTC128B R224, desc[UR14][R136.64+0x200] ;  /* 0x0002000e88e07981 */ /* 0x000164000c1e1920 */
.L_x_248:
[----:B------:R-:W-:Y:S05]  /*7cf0*/  BSYNC B1 ;  /* 0x0000000000017941 */ /* 0x000fea0003800000 */
.L_x_247:
[----:B-----5:R-:W-:Y:S01]  /*7d00*/  FMUL R20, R224, R15 ;  /* 0x0000000fe0147220 */ /* 0x020fe20000400000 */
[----:B------:R-:W-:Y:S01]  /*7d10*/  ISETP.GT.AND P3, PT, R12, 0x60, P2 ;  /* 0x000000600c00780c */ /* 0x000fe20001764270 */
[----:B------:R-:W-:Y:S02]  /*7d20*/  BSSY B1, `(.L_x_249) ;  /* 0x0000005000017945 */ /* 0x000fe40003800000 */
[----:B------:R-:W-:-:S05]  /*7d30*/  FFMA R73, R73, R16, R20 ;  /* 0x0000001049497223 */ /* 0x000fca0000000014 */
[----:B------:R0:W-:Y:S05]  /*7d40*/  @P5 STG.E desc[UR14][R134.64+0x200], R73 ;  /* 0x0002004986005986 */ /* 0x0001ea000c10190e */
[----:B------:R-:W-:Y:S05]  /*7d50*/  @!P3 BRA `(.L_x_250) ;  /* 0x000000000004b947 */ /* 0x000fea0003800000 */
[----:B------:R0:W5:Y:S02]  /*7d60*/  LDG.E.LTC128B R224, desc[UR14][R206.64+0x220] ;  /* 0x0002200ecee07981 */ /* 0x000164000c1e1920 */
.L_x_250:
[----:B------:R-:W-:Y:S05]  /*7d70*/  BSYNC B1 ;  /* 0x0000000000017941 */ /* 0x000fea0003800000 */
.L_x_249:
[----:B0----5:R-:W-:Y:S01]  /*7d80*/  FMUL R5, R224, R15 ;  /* 0x0000000fe0057220 */ /* 0x021fe20000400000 */
[----:B------:R-:W-:Y:S01]  /*7d90*/  ISETP.GT.AND P5, PT, R12, 0x61, P2 ;  /* 0x000000610c00780c */ /* 0x000fe200017a4270 */
[----:B------:R-:W-:Y:S02]  /*7da0*/  BSSY B1, `(.L_x_251) ;  /* 0x0000005000017945 */ /* 0x000fe40003800000 */
[----:B------:R-:W-:-:S05]  /*7db0*/  FFMA R5, R74, R16, R5 ;  /* 0x000000104a057223 */ /* 0x000fca0000000005 */
[----:B------:R0:W-:Y:S05]  /*7dc0*/  @P3 STG.E desc[UR14][R208.64+0x220], R5 ;  /* 0x00022005d0003986 */ /* 0x0001ea000c10190e */
[----:B------:R-:W-:Y:S05]  /*7dd0*/  @!P5 BRA `(.L_x_252) ;  /* 0x000000000004d947 */ /* 0x000fea0003800000 */
[----:B------:R0:W5:Y:S02]  /*7de0*/  LDG.E.LTC128B R224, desc[UR14][R136.64+0x220] ;  /* 0x0002200e88e07981 */ /* 0x000164000c1e1920 */
.L_x_252:
[----:B------:R-:W-:Y:S05]  /*7df0*/  BSYNC B1 ;  /* 0x0000000000017941 */ /* 0x000fea0003800000 */
.L_x_251:
[----:B-----5:R-:W-:Y:S01]  /*7e00*/  FMUL R20, R224, R15 ;  /* 0x0000000fe0147220 */ /* 0x020fe20000400000 */
[----:B------:R-:W-:Y:S01]  /*7e10*/  ISETP.GT.AND P3, PT, R12, 0x68, P1 ;  /* 0x000000680c00780c */ /* 0x000fe20000f64270 */
[----:B------:R-:W-:Y:S02]  /*7e20*/  BSSY B1, `(.L_x_253) ;  /* 0x0000005000017945 */ /* 0x000fe40003800000 */
[----:B------:R-:W-:-:S05]  /*7e30*/  FFMA R75, R75, R16, R20 ;  /* 0x000000104b4b7223 */ /* 0x000fca0000000014 */
[----:B------:R0:W-:Y:S05]  /*7e40*/  @P5 STG.E desc[UR14][R134.64+0x220], R75 ;  /* 0x0002204b86005986 */ /* 0x0001ea000c10190e */
[----:B------:R-:W-:Y:S05]  /*7e50*/  @!P3 BRA `(.L_x_254) ;  /* 0x000000000004b947 */ /* 0x000fea0003800000 */
[----:B------:R0:W5:Y:S02]  /*7e60*/  LDG.E.LTC128B R224, desc[UR14][R138.64+0x200] ;  /* 0x0002000e8ae07981 */ /* 0x000164000c1e1920 */
.L_x_254:
[----:B------:R-:W-:Y:S05]  /*7e70*/  BSYNC B1 ;  /* 0x0000000000017941 */ /* 0x000fea0003800000 */
.L_x_253:
[----:B0----5:R-:W-:Y:S01]  /*7e80*/  FMUL R5, R224, R15 ;  /* 0x0000000fe0057220 */ /* 0x021fe20000400000 */
[----:B------:R-:W-:Y:S01]  /*7e90*/  ISETP.GT.AND P5, PT, R12, 0x69, P1 ;  /* 0x000000690c00780c */ /* 0x000fe20000fa4270 */
[----:B------:R-:W-:Y:S02]  /*7ea0*/  BSSY B1, `(.L_x_255) ;  /* 0x0000005000017945 */ /* 0x000fe40003800000 */
[----:B------:R-:W-:-:S05]  /*7eb0*/  FFMA R5, R76, R16, R5 ;  /* 0x000000104c057223 */ /* 0x000fca0000000005 */
[----:B------:R0:W-:Y:S05]  /*7ec0*/  @P3 STG.E desc[UR14][R210.64+0x200], R5 ;  /* 0x00020005d2003986 */ /* 0x0001ea000c10190e */
[----:B------:R-:W-:Y:S05]  /*7ed0*/  @!P5 BRA `(.L_x_256) ;  /* 0x000000000004d947 */ /* 0x000fea0003800000 */
[----:B------:R0:W5:Y:S02]  /*7ee0*/  LDG.E.LTC128B R224, desc[UR14][R214.64+0x200] ;  /* 0x0002000ed6e07981 */ /* 0x000164000c1e1920 */
.L_x_256:
[----:B------:R-:W-:Y:S05]  /*7ef0*/  BSYNC B1 ;  /* 0x0000000000017941 */ /* 0x000fea0003800000 */
.L_x_255:
[----:B-----5:R-:W-:Y:S01]  /*7f00*/  FMUL R20, R224, R15 ;  /* 0x0000000fe0147220 */ /* 0x020fe20000400000 */
[----:B------:R-:W-:Y:S01]  /*7f10*/  ISETP.GT.AND P3, PT, R12, 0x68, P2 ;  /* 0x000000680c00780c */ /* 0x000fe20001764270 */
[----:B------:R-:W-:Y:S02]  /*7f20*/  BSSY B1, `(.L_x_257) ;  /* 0x0000005000017945 */ /* 0x000fe40003800000 */
[----:B------:R-:W-:-:S05]  /*7f30*/  FFMA R77, R77, R16, R20 ;  /* 0x000000104d4d7223 */ /* 0x000fca0000000014 */
[----:B------:R0:W-:Y:S05]  /*7f40*/  @P5 STG.E desc[UR14][R140.64+0x200], R77 ;  /* 0x0002004d8c005986 */ /* 0x0001ea000c10190e */
[----:B------:R-:W-:Y:S05]  /*7f50*/  @!P3 BRA `(.L_x_258) ;  /* 0x000000000004b947 */ /* 0x000fea0003800000 */
[----:B------:R0:W5:Y:S02]  /*7f60*/  LDG.E.LTC128B R224, desc[UR14][R138.64+0x220] ;  /* 0x0002200e8ae07981 */ /* 0x000164000c1e1920 */
.L_x_258:
[----:B------:R-:W-:Y:S05]  /*7f70*/  BSYNC B1 ;  /* 0x0000000000017941 */ /* 0x000fea0003800000 */
.L_x_257:
[----:B0----5:R-:W-:Y:S01]  /*7f80*/  FMUL R5, R224, R15 ;  /* 0x0000000fe0057220 */ /* 0x021fe20000400000 */
[----:B------:R-:W-:Y:S01]  /*7f90*/  ISETP.GT.AND P5, PT, R12, 0x69, P2 ;  /* 0x000000690c00780c */ /* 0x000fe200017a4270 */
[----:B------:R-:W-:Y:S02]  /*7fa0*/  BSSY B1, `(.L_x_259) ;  /* 0x0000005000017945 */ /* 0x000fe40003800000 */
[----:B------:R-:W-:-:S05]  /*7fb0*/  FFMA R5, R78, R16, R5 ;  /* 0x000000104e057223 */ /* 0x000fca0000000005 */
[----:B------:R0:W-:Y:S05]  /*7fc0*/  @P3 STG.E desc[UR14][R210.64+0x220], R5 ;  /* 0x00022005d2003986 */ /* 0x0001ea000c10190e */
[----:B------:R-:W-:Y:S05]  /*7fd0*/  @!P5 BRA `(.L_x_260) ;  /* 0x000000000004d947 */ /* 0x000fea0003800000 */
[----:B------:R0:W5:Y:S02]  /*7fe0*/  LDG.E.LTC128B R224, desc[UR14][R214.64+0x220] ;  /* 0x0002200ed6e07981 */ /* 0x000164000c1e1920 */
.L_x_260:
[----:B------:R-:W-:Y:S05]  /*7ff0*/  BSYNC B1 ;  /* 0x0000000000017941 */ /* 0x000fea0003800000 */
.L_x_259:
[----:B-----5:R-:W-:Y:S01]  /*8000*/  FMUL R20, R224, R15 ;  /* 0x0000000fe0147220 */ /* 0x020fe20000400000 */
[----:B------:R-:W-:Y:S01]  /*8010*/  ISETP.GT.AND P3, PT, R12, 0x70, P1 ;  /* 0x000000700c00780c */ /* 0x000fe20000f64270 */
[----:B------:R-:W-:Y:S02]  /*8020*/  BSSY B1, `(.L_x_261) ;  /* 0x0000005000017945 */ /* 0x000fe40003800000 */
[----:B------:R-:W-:-:S05]  /*8030*/  FFMA R79, R79, R16, R20 ;  /* 0x000000104f4f7223 */ /* 0x000fca0000000014 */
[----:B------:R0:W-:Y:S05]  /*8040*/  @P5 STG.E desc[UR14][R140.64+0x220], R79 ;  /* 0x0002204f8c005986 */ /* 0x0001ea000c10190e */
[----:B------:R-:W-:Y:S05]  /*8050*/  @!P3 BRA `(.L_x_262) ;  /* 0x000000000004b947 */ /* 0x000fea0003800000 */
[----:B------:R0:W5:Y:S02]  /*8060*/  LDG.E.LTC128B R224, desc[UR14][R142.64+0x200] ;  /* 0x0002000e8ee07981 */ /* 0x000164000c1e1920 */
.L_x_262:
[----:B------:R-:W-:Y:S05]  /*8070*/  BSYNC B1 ;  /* 0x0000000000017941 */ /* 0x000fea0003800000 */
.L_x_261:
[----:B0----5:R-:W-:Y:S01]  /*8080*/  FMUL R5, R224, R15 ;  /* 0x0000000fe0057220 */ /* 0x021fe20000400000 */
[----:B------:R-:W-:Y:S01]  /*8090*/  ISETP.GT.AND P5, PT, R12, 0x71, P1 ;  /* 0x000000710c00780c */ /* 0x000fe20000fa4270 */
[----:B------:R-:W-:Y:S02]  /*80a0*/  BSSY B1, `(.L_x_263) ;  /* 0x0000005000017945 */ /* 0x000fe40003800000 */
[----:B------:R-:W-:-:S05]  /*80b0*/  FFMA R5, R80, R16, R5 ;  /* 0x0000001050057223 */ /* 0x000fca0000000005 */
[----:B------:R0:W-:Y:S05]  /*80c0*/  @P3 STG.E desc[UR14][R216.64+0x200], R5 ;  /* 0x00020005d8003986 */ /* 0x0001ea000c10190e */
[----:B------:R-:W-:Y:S05]  /*80d0*/  @!P5 BRA `(.L_x_264) ;  /* 0x000000000004d947 */ /* 0x000fea0003800000 */
[----:B------:R0:W5:Y:S02]  /*80e0*/  LDG.E.LTC128B R224, desc[UR14][R212.64+0x200] ;  /* 0x0002000ed4e07981 */ /* 0x000164000c1e1920 */
.L_x_264:
[----:B------:R-:W-:Y:S05]  /*80f0*/  BSYNC B1 ;  /* 0x0000000000017941 */ /* 0x000fea0003800000 */
.L_x_263:
[----:B-----5:R-:W-:Y:S01]  /*8100*/  FMUL R20, R224, R15 ;  /* 0x0000000fe0147220 */ /* 0x020fe20000400000 */
[----:B------:R-:W-:Y:S01]  /*8110*/  ISETP.GT.AND P3, PT, R12, 0x70, P2 ;  /* 0x000000700c00780c */ /* 0x000fe20001764270 */
[----:B------:R-:W-:Y:S02]  /*8120*/  BSSY B1, `(.L_x_265) ;  /* 0x0000005000017945 */ /* 0x000fe40003800000 */
[----:B------:R-:W-:-:S05]  /*8130*/  FFMA R81, R81, R16, R20 ;  /* 0x0000001051517223 */ /* 0x000fca0000000014 */
[----:B------:R0:W-:Y:S05]  /*8140*/  @P5 STG.E desc[UR14][R144.64+0x200], R81 ;  /* 0x0002005190005986 */ /* 0x0001ea000c10190e */
[----:B------:R-:W-:Y:S05]  /*8150*/  @!P3 BRA `(.L_x_266) ;  /* 0x000000000004b947 */ /* 0x000fea0003800000 */
[----:B------:R0:W5:Y:S02]  /*8160*/  LDG.E.LTC128B R224, desc[UR14][R142.64+0x220] ;  /* 0x0002200e8ee07981 */ /* 0x000164000c1e1920 */
.L_x_266:
[----:B------:R-:W-:Y:S05]  /*8170*/  BSYNC B1 ;  /* 0x0000000000017941 */ /* 0x000fea0003800000 */
.L_x_265:
[----:B0----5:R-:W-:Y:S01]  /*8180*/  FMUL R5, R224, R15 ;  /* 0x0000000fe0057220 */ /* 0x021fe20000400000 */
[----:B------:R-:W-:Y:S01]  /*8190*/  ISETP.GT.AND P5, PT, R12, 0x71, P2 ;  /* 0x000000710c00780c */ /* 0x000fe200017a4270 */
[----:B------:R-:W-:Y:S02]  /*81a0*/  BSSY B1, `(.L_x_267) ;  /* 0x0000005000017945 */ /* 0x000fe40003800000 */
[----:B------:R-:W-:-:S05]  /*81b0*/  FFMA R5, R82, R16, R5 ;  /* 0x0000001052057223 */ /* 0x000fca0000000005 */
[----:B------:R0:W-:Y:S05]  /*81c0*/  @P3 STG.E desc[UR14][R216.64+0x220], R5 ;  /* 0x00022005d8003986 */ /* 0x0001ea000c10190e */
[----:B------:R-:W-:Y:S05]  /*81d0*/  @!P5 BRA `(.L_x_268) ;  /* 0x000000000004d947 */ /* 0x000fea0003800000 */
[----:B------:R0:W5:Y:S02]  /*81e0*/  LDG.E.LTC128B R224, desc[UR14][R212.64+0x220] ;  /* 0x0002200ed4e07981 */ /* 0x000164000c1e1920 */
.L_x_268:
[----:B------:R-:W-:Y:S05]  /*81f0*/  BSYNC B1 ;  /* 0x0000000000017941 */ /* 0x000fea0003800000 */
.L_x_267:
[----:B-----5:R-:W-:Y:S01]  /*8200*/  FMUL R20, R224, R15 ;  /* 0x0000000fe0147220 */ /* 0x020fe20000400000 */
[----:B------:R-:W-:Y:S01]  /*8210*/  ISETP.GT.AND P3, PT, R12, 0x78, P1 ;  /* 0x000000780c00780c */ /* 0x000fe20000f64270 */
[----:B------:R-:W-:Y:S02]  /*8220*/  BSSY B1, `(.L_x_269) ;  /* 0x0000005000017945 */ /* 0x000fe40003800000 */
[----:B------:R-:W-:-:S05]  /*8230*/  FFMA R83, R83, R16, R20 ;  /* 0x0000001053537223 */ /* 0x000fca0000000014 */
[----:B------:R0:W-:Y:S05]  /*8240*/  @P5 STG.E desc[UR14][R144.64+0x220], R83 ;  /* 0x0002205390005986 */ /* 0x0001ea000c10190e */
[----:B------:R-:W-:Y:S05]  /*8250*/  @!P3 BRA `(.L_x_270) ;  /* 0x000000000004b947 */ /* 0x000fea0003800000 */
[----:B------:R0:W5:Y:S02]  /*8260*/  LDG.E.LTC128B R224, desc[UR14][R148.64+0x200] ;  /* 0x0002000e94e07981 */ /* 0x000164000c1e1920 */
.L_x_270:
[----:B------:R-:W-:Y:S05]  /*8270*/  BSYNC B1 ;  /* 0x0000000000017941 */ /* 0x000fea0003800000 */
.L_x_269:
[----:B0----5:R-:W-:Y:S01]  /*8280*/  FMUL R5, R224, R15 ;  /* 0x0000000fe0057220 */ /* 0x021fe20000400000 */
[----:B------:R-:W-:Y:S01]  /*8290*/  ISETP.GT.AND P1, PT, R12, 0x79, P1 ;  /* 0x000000790c00780c */ /* 0x000fe20000f24270 */
[----:B------:R-:W-:Y:S02]  /*82a0*/  BSSY B1, `(.L_x_271) ;  /* 0x0000005000017945 */ /* 0x000fe40003800000 */
[----:B------:R-:W-:-:S05]  /*82b0*/  FFMA R5, R84, R16, R5 ;  /* 0x0000001054057223 */ /* 0x000fca0000000005 */
[----:B------:R0:W-:Y:S05]  /*82c0*/  @P3 STG.E desc[UR14][R146.64+0x200], R5 ;  /* 0x0002000592003986 */ /* 0x0001ea000c10190e */
[----:B------:R-:W-:Y:S05]  /*82d0*/  @!P1 BRA `(.L_x_272) ;  /* 0x0000000000049947 */ /* 0x000fea0003800000 */
[----:B------:R0:W5:Y:S02]  /*82e0*/  LDG.E.LTC128B R224, desc[UR14][R8.64+0x200] ;  /* 0x0002000e08e07981 */ /* 0x000164000c1e1920 */
.L_x_272:
[----:B------:R-:W-:Y:S05]  /*82f0*/  BSYNC B1 ;  /* 0x0000000000017941 */ /* 0x000fea0003800000 */
.L_x_271:
[----:B-----5:R-:W-:Y:S01]  /*8300*/  FMUL R20, R224, R15 ;  /* 0x0000000fe0147220 */ /* 0x020fe20000400000 */
[----:B------:R-:W-:Y:S01]  /*8310*/  ISETP.GT.AND P3, PT, R12, 0x78, P2 ;  /* 0x000000780c00780c */ /* 0x000fe20001764270 */
[----:B------:R-:W-:Y:S02]  /*8320*/  BSSY B1, `(.L_x_273) ;  /* 0x0000005000017945 */ /* 0x000fe40003800000 */
[----:B------:R-:W-:-:S05]  /*8330*/  FFMA R85, R85, R16, R20 ;  /* 0x0000001055557223 */ /* 0x000fca0000000014 */
[----:B------:R0:W-:Y:S05]  /*8340*/  @P1 STG.E desc[UR14][R18.64+0x200], R85 ;  /* 0x0002005512001986 */ /* 0x0001ea000c10190e */
[----:B------:R-:W-:Y:S05]  /*8350*/  @!P3 BRA `(.L_x_274) ;  /* 0x000000000004b947 */ /* 0x000fea0003800000 */
[----:B------:R0:W5:Y:S02]  /*8360*/  LDG.E.LTC128B R224, desc[UR14][R148.64+0x220] ;  /* 0x0002200e94e07981 */ /* 0x000164000c1e1920 */
.L_x_274:
[----:B------:R-:W-:Y:S05]  /*8370*/  BSYNC B1 ;  /* 0x0000000000017941 */ /* 0x000fea0003800000 */
.L_x_273:
[----:B0----5:R-:W-:Y:S01]  /*8380*/  FMUL R5, R224, R15 ;  /* 0x0000000fe0057220 */ /* 0x021fe20000400000 */
[----:B------:R-:W-:Y:S01]  /*8390*/  ISETP.GT.AND P2, PT, R12, 0x79, P2 ;  /* 0x000000790c00780c */ /* 0x000fe20001744270 */
[----:B------:R-:W-:Y:S02]  /*83a0*/  BSSY B1, `(.L_x_275) ;  /* 0x0000005000017945 */ /* 0x000fe40003800000 */
[----:B------:R-:W-:-:S05]  /*83b0*/  FFMA R5, R86, R16, R5 ;  /* 0x0000001056057223 */ /* 0x000fca0000000005 */
[----:B------:R0:W-:Y:S05]  /*83c0*/  @P3 STG.E desc[UR14][R146.64+0x220], R5 ;  /* 0x0002200592003986 */ /* 0x0001ea000c10190e */
[----:B------:R-:W-:Y:S05]  /*83d0*/  @!P2 BRA `(.L_x_276) ;  /* 0x000000000004a947 */ /* 0x000fea0003800000 */
[----:B------:R0:W5:Y:S02]  /*83e0*/  LDG.E.LTC128B R224, desc[UR14][R8.64+0x220] ;  /* 0x0002200e08e07981 */ /* 0x000164000c1e1920 */
.L_x_276:
[----:B------:R-:W-:Y:S05]  /*83f0*/  BSYNC B1 ;  /* 0x0000000000017941 */ /* 0x000fea0003800000 */
.L_x_275:
[----:B-----5:R-:W-:-:S04]  /*8400*/  FMUL R224, R224, R15 ;  /* 0x0000000fe0e07220 */ /* 0x020fc80000400000 */
[----:B------:R-:W-:Y:S01]  /*8410*/  FFMA R87, R87, R16, R224 ;  /* 0x0000001057577223 */ /* 0x000fe200000000e0 */
[----:B------:R-:W-:Y:S06]  /*8420*/  @!P2 BRA `(.L_x_277) ;  /* 0x0000001c0020a947 */ /* 0x000fec0003800000 */
[----:B------:R0:W-:Y:S01]  /*8430*/  STG.E desc[UR14][R18.64+0x220], R87 ;  /* 0x0002205712007986 */ /* 0x0001e2000c10190e */
[----:B------:R-:W-:Y:S05]  /*8440*/  BRA `(.L_x_277) ;  /* 0x0000001c00187947 */ /* 0x000fea0003800000 */
.L_x_26:
[----:B------:R-:W-:Y:S01]  /*8450*/  ULDC.64 UR8, c[0x0][0x6c0] ;  /* 0x0001b00000087ab9 */ /* 0x000fe20000000a00 */
[-C--:B--2---:R-:W-:Y:S01]  /*8460*/  FMUL R5, R88, R16.reuse ;  /* 0x0000001058057220 */ /* 0x084fe20000400000 */
[C---:B------:R-:W-:Y:S01]  /*8470*/  LEA R8, P1, R22.reuse, UR8, 0x2 ;  /* 0x0000000816087c11 */ /* 0x040fe2000f8210ff */
[-C--:B------:R-:W-:Y:S01]  /*8480*/  FMUL R89, R89, R16.reuse ;  /* 0x0000001059597220 */ /* 0x080fe20000400000 */
[----:B------:R-:W-:Y:S01]  /*8490*/  ISETP.GT.AND P3, PT, R13, 0x8, PT ;  /* 0x000000080d00780c */ /* 0x000fe20003f64270 */
[----:B------:R-:W-:Y:S01]  /*84a0*/  IMAD R17, R167, 0x1c, RZ ;  /* 0x0000001ca7117824 */ /* 0x000fe200078e02ff */
[----:B------:R-:W-:Y:S01]  /*84b0*/  LEA.HI.X R9, R22, UR9, R153, 0x2, P1 ;  /* 0x0000000916097c11 */ /* 0x000fe200088f1499 */
[-C--:B------:R-:W-:Y:S01]  /*84c0*/  FMUL R11, R90, R16.reuse ;  /* 0x000000105a0b7220 */ /* 0x080fe20000400000 */
[----:B------:R-:W-:Y:S01]  /*84d0*/  ISETP.GT.AND P1, PT, R12, 0x1, P2 ;  /* 0x000000010c00780c */ /* 0x000fe20001724270 */
[----:B------:R-:W-:Y:S01]  /*84e0*/  FMUL R91, R91, R16 ;  /* 0x000000105b5b7220 */ /* 0x000fe20000400000 */
[----:B------:R-:W-:Y:S01]  /*84f0*/  LEA R18, P6, R166, R8, 0x2 ;  /* 0x00000008a6127211 */ /* 0x000fe200078c10ff */
[----:B------:R0:W-:Y:S01]  /*8500*/  @P5 STG.E desc[UR14][R8.64], R5 ;  /* 0x0000000508005986 */ /* 0x0001e2000c10190e */
[----:B------:R-:W-:Y:S01]  /*8510*/  ISETP.GT.AND P5, PT, R12, RZ, P3 ;  /* 0x000000ff0c00720c */ /* 0x000fe20001fa4270 */
[-C--:B------:R-:W-:Y:S01]  /*8520*/  FMUL R93, R93, R16.reuse ;  /* 0x000000105d5d7220 */ /* 0x080fe20000400000 */
[--C-:B------:R-:W-:Y:S01]  /*8530*/  LEA.HI.X R19, R166, R9, R167.reuse, 0x2, P6 ;  /* 0x00000009a6137211 */ /* 0x100fe200030f14a7 */
[-C--:B------:R-:W-:Y:S01]  /*8540*/  FMUL R95, R95, R16.reuse ;  /* 0x000000105f5f7220 */ /* 0x080fe20000400000 */
[----:B------:R-:W-:Y:S01]  /*8550*/  ISETP.GT.AND P6, PT, R12, 0x1, P3 ;  /* 0x000000010c00780c */ /* 0x000fe20001fc4270 */
[----:B------:R-:W-:Y:S01]  /*8560*/  FMUL R97, R97, R16 ;  /* 0x0000001061617220 */ /* 0x000fe20000400000 */
[C---:B------:R-:W-:Y:S01]  /*8570*/  SHF.L.U64.HI R167, R166.reuse, 0x5, R167 ;  /* 0x00000005a6a77819 */ /* 0x040fe200000102a7 */
[----:B------:R-:W-:-:S04]  /*8580*/  IMAD.WIDE.U32 R20, R166, 0x1c, R18 ;  /* 0x0000001ca6147825 */ /* 0x000fc800078e0012 */
[-C--:B------:R-:W-:Y:S01]  /*8590*/  FMUL R99, R99, R16.reuse ;  /* 0x0000001063637220 */ /* 0x080fe20000400000 */
[----:B------:R-:W-:Y:S01]  /*85a0*/  @P1 STG.E desc[UR14][R18.64], R89 ;  /* 0x0000005912001986 */ /* 0x000fe2000c10190e */
[----:B------:R-:W-:Y:S01]  /*85b0*/  ISETP.GT.AND P1, PT, R12, 0x8, P2 ;  /* 0x000000080c00780c */ /* 0x000fe20001724270 */
[----:B------:R-:W-:Y:S02]  /*85c0*/  IMAD.IADD R21, R17, 0x1, R21 ;  /* 0x0000000111157824 */ /* 0x000fe400078e0215 */
[-C--:B------:R-:W-:Y:S01]  /*85d0*/  FMUL R17, R92, R16.reuse ;  /* 0x000000105c117220 */ /* 0x080fe20000400000 */
[----:B0-----:R-:W-:Y:S01]  /*85e0*/  IMAD.SHL.U32 R5, R166, 0x20, RZ ;  /* 0x00000020a6057824 */ /* 0x001fe200078e00ff */
[----:B------:R0:W-:Y:S01]  /*85f0*/  @P5 STG.E desc[UR14][R8.64+0x20], R11 ;  /* 0x0000200b08005986 */ /* 0x0001e2000c10190e */
[C---:B------:R-:W-:Y:S01]  /*8600*/  ISETP.GT.AND P5, PT, R12.reuse, 0x9, P2 ;  /* 0x000000090c00780c */ /* 0x040fe200017a4270 */
[-C--:B------:R-:W-:Y:S01]  /*8610*/  FMUL R101, R101, R16.reuse ;  /* 0x0000001065657220 */ /* 0x080fe20000400000 */
[----:B------:R-:W-:Y:S01]  /*8620*/  FMUL R103, R103, R16 ;  /* 0x0000001067677220 */ /* 0x000fe20000400000 */
[----:B------:R-:W-:Y:S01]  /*8630*/  @P6 STG.E desc[UR14][R18.64+0x20], R91 ;  /* 0x0000205b12006986 */ /* 0x000fe2000c10190e */
[----:B------:R-:W-:Y:S01]  /*8640*/  IADD3 R22, P6, R5, R18, RZ ;  /* 0x0000001205167210 */ /* 0x000fe20007fde0ff */
[-C--:B------:R-:W-:Y:S01]  /*8650*/  FMUL R105, R105, R16.reuse ;  /* 0x0000001069697220 */ /* 0x080fe20000400000 */
[-C--:B------:R-:W-:Y:S01]  /*8660*/  FMUL R107, R107, R16.reuse ;  /* 0x000000106b6b7220 */ /* 0x080fe20000400000 */
[-C--:B------:R-:W-:Y:S01]  /*8670*/  FMUL R109, R109, R16.reuse ;  /* 0x000000106d6d7220 */ /* 0x080fe20000400000 */
[----:B------:R1:W-:Y:S01]  /*8680*/  @P1 STG.E desc[UR14][R20.64], R17 ;  /* 0x0000001114001986 */ /* 0x0003e2000c10190e */
[C---:B------:R-:W-:Y:S01]  /*8690*/  ISETP.GT.AND P1, PT, R12.reuse, 0x8, P3 ;  /* 0x000000080c00780c */ /* 0x040fe20001f24270 */
[----:B------:R-:W-:Y:S01]  /*86a0*/  IMAD.X R23, R167, 0x1, R19, P6 ;  /* 0x00000001a7177824 */ /* 0x000fe200030e0613 */
[----:B------:R-:W-:Y:S01]  /*86b0*/  ISETP.GT.AND P6, PT, R12, 0x9, P3 ;  /* 0x000000090c00780c */ /* 0x000fe20001fc4270 */
[-C--:B0-----:R-:W-:Y:S01]  /*86c0*/  FMUL R11, R94, R16.reuse ;  /* 0x000000105e0b7220 */ /* 0x081fe20000400000 */
[-C--:B------:R-:W-:Y:S01]  /*86d0*/  FMUL R111, R111, R16.reuse ;  /* 0x000000106f6f7220 */ /* 0x080fe20000400000 */
[-C--:B------:R-:W-:Y:S01]  /*86e0*/  FMUL R113, R113, R16.reuse ;  /* 0x0000001071717220 */ /* 0x080fe20000400000 */
[----:B------:R-:W-:Y:S01]  /*86f0*/  @P5 STG.E desc[UR14][R22.64], R93 ;  /* 0x0000005d16005986 */ /* 0x000fe2000c10190e */
[----:B------:R-:W-:Y:S01]  /*8700*/  ISETP.GT.AND P5, PT, R12, 0x10, P2 ;  /* 0x000000100c00780c */ /* 0x000fe200017a4270 */
[-C--:B------:R-:W-:Y:S01]  /*8710*/  FMUL R115, R115, R16.reuse ;  /* 0x0000001073737220 */ /* 0x080fe20000400000 */
[-C--:B------:R-:W-:Y:S01]  /*8720*/  FMUL R117, R117, R16.reuse ;  /* 0x0000001075757220 */ /* 0x080fe20000400000 */
[-C--:B------:R-:W-:Y:S01]  /*8730*/  FMUL R119, R119, R16.reuse ;  /* 0x0000001077777220 */ /* 0x080fe20000400000 */
[-C--:B-1----:R-:W-:Y:S01]  /*8740*/  FMUL R17, R96, R16.reuse ;  /* 0x0000001060117220 */ /* 0x082fe20000400000 */
[----:B------:R-:W-:Y:S01]  /*8750*/  FMUL R121, R121, R16 ;  /* 0x0000001079797220 */ /* 0x000fe20000400000 */
[----:B------:R0:W-:Y:S01]  /*8760*/  @P1 STG.E desc[UR14][R20.64+0x20], R11 ;  /* 0x0000200b14001986 */ /* 0x0001e2000c10190e */
[----:B------:R-:W-:Y:S01]  /*8770*/  IADD3 R88, P1, R5, R20, RZ ;  /* 0x0000001405587210 */ /* 0x000fe20007f3e0ff */
[-C--:B------:R-:W-:Y:S01]  /*8780*/  FMUL R123, R123, R16.reuse ;  /* 0x000000107b7b7220 */ /* 0x080fe20000400000 */
[-C--:B------:R-:W-:Y:S01]  /*8790*/  FMUL R125, R125, R16.reuse ;  /* 0x000000107d7d7220 */ /* 0x080fe20000400000 */
[----:B------:R-:W-:Y:S01]  /*87a0*/  @P6 STG.E desc[UR14][R22.64+0x20], R95 ;  /* 0x0000205f16006986 */ /* 0x000fe2000c10190e */
[C---:B------:R-:W-:Y:S01]  /*87b0*/  ISETP.GT.AND P6, PT, R12.reuse, 0x11, P2 ;  /* 0x000000110c00780c */ /* 0x040fe200017c4270 */
[----:B------:R-:W-:Y:S01]  /*87c0*/  IMAD.X R89, R167, 0x1, R21, P1 ;  /* 0x00000001a7597824 */ /* 0x000fe200008e0615 */
[----:B------:R-:W-:Y:S01]  /*87d0*/  ISETP.GT.AND P1, PT, R12, 0x10, P3 ;  /* 0x000000100c00780c */ /* 0x000fe20001f24270 */
[-C--:B------:R-:W-:Y:S01]  /*87e0*/  FMUL R127, R127, R16.reuse ;  /* 0x000000107f7f7220 */ /* 0x080fe20000400000 */
[-C--:B------:R-:W-:Y:S01]  /*87f0*/  FMUL R129, R129, R16.reuse ;  /* 0x0000001081817220 */ /* 0x080fe20000400000 */
[----:B------:R-:W-:Y:S01]  /*8800*/  FMUL R131, R131, R16 ;  /* 0x0000001083837220 */ /* 0x000fe20000400000 */
[----:B------:R1:W-:Y:S01]  /*8810*/  @P5 STG.E desc[UR14][R88.64], R17 ;  /* 0x0000001158005986 */ /* 0x0003e2000c10190e */
[----:B------:R-:W-:Y:S01]  /*8820*/  IADD3 R90, P5, R5, R22, RZ ;  /* 0x00000016055a7210 */ /* 0x000fe20007fbe0ff */
[-C--:B0-----:R-:W-:Y:S01]  /*8830*/  FMUL R11, R98, R16.reuse ;  /* 0x00000010620b7220 */ /* 0x081fe20000400000 */
[-C--:B------:R-:W-:Y:S01]  /*8840*/  FMUL R133, R133, R16.reuse ;  /* 0x0000001085857220 */ /* 0x080fe20000400000 */
[-C--:B------:R-:W-:Y:S01]  /*8850*/  FMUL R135, R135, R16.reuse ;  /* 0x0000001087877220 */ /* 0x080fe20000400000 */
[-C--:B------:R-:W-:Y:S01]  /*8860*/  FMUL R137, R137, R16.reuse ;  /* 0x0000001089897220 */ /* 0x080fe20000400000 */
[----:B------:R-:W-:Y:S01]  /*8870*/  IMAD.X R91, R167, 0x1, R23, P5 ;  /* 0x00000001a75b7824 */ /* 0x000fe200028e0617 */
[C---:B------:R-:W-:Y:S01]  /*8880*/  ISETP.GT.AND P5, PT, R12.reuse, 0x11, P3 ;  /* 0x000000110c00780c */ /* 0x040fe20001fa4270 */
[-C--:B------:R-:W-:Y:S01]  /*8890*/  FMUL R139, R139, R16.reuse ;  /* 0x000000108b8b7220 */ /* 0x080fe20000400000 */
[-C--:B------:R-:W-:Y:S01]  /*88a0*/  FMUL R141, R141, R16.reuse ;  /* 0x000000108d8d7220 */ /* 0x080fe20000400000 */
[-C--:B------:R-:W-:Y:S01]  /*88b0*/  FMUL R143, R143, R16.reuse ;  /* 0x000000108f8f7220 */ /* 0x080fe20000400000 */
[----:B------:R-:W-:Y:S01]  /*88c0*/  @P6 STG.E desc[UR14][R90.64], R97 ;  /* 0x000000615a006986 */ /* 0x000fe2000c10190e */
[----:B------:R-:W-:Y:S01]  /*88d0*/  ISETP.GT.AND P6, PT, R12, 0x18, P2 ;  /* 0x000000180c00780c */ /* 0x000fe200017c4270 */
[-C--:B-1----:R-:W-:Y:S01]  /*88e0*/  FMUL R17, R100, R16.reuse ;  /* 0x0000001064117220 */ /* 0x082fe20000400000 */
[----:B------:R-:W-:Y:S01]  /*88f0*/  FMUL R145, R145, R16 ;  /* 0x0000001091917220 */ /* 0x000fe20000400000 */
[----:B------:R0:W-:Y:S01]  /*8900*/  @P1 STG.E desc[UR14][R88.64+0x20], R11 ;  /* 0x0000200b58001986 */ /* 0x0001e2000c10190e */
[----:B------:R-:W-:Y:S01]  /*8910*/  IADD3 R92, P1, R5, R88, RZ ;  /* 0x00000058055c7210 */ /* 0x000fe20007f3e0ff */
[-C--:B------:R-:W-:Y:S01]  /*8920*/  FMUL R147, R147, R16.reuse ;  /* 0x0000001093937220 */ /* 0x080fe20000400000 */
[-C--:B------:R-:W-:Y:S01]  /*8930*/  FMUL R149, R149, R16.reuse ;  /* 0x0000001095957220 */ /* 0x080fe20000400000 */
[-C--:B------:R-:W-:Y:S01]  /*8940*/  FMUL R151, R151, R16.reuse ;  /* 0x0000001097977220 */ /* 0x080fe20000400000 */
[----:B------:R-:W-:Y:S01]  /*8950*/  @P5 STG.E desc[UR14][R90.64+0x20], R99 ;  /* 0x000020635a005986 */ /* 0x000fe2000c10190e */
[----:B------:R-:W-:Y:S01]  /*8960*/  IMAD.X R93, R167, 0x1, R89, P1 ;  /* 0x00000001a75d7824 */ /* 0x000fe200008e0659 */
[C---:B------:R-:W-:Y:S01]  /*8970*/  ISETP.GT.AND P5, PT, R12.reuse, 0x19, P2 ;  /* 0x000000190c00780c */ /* 0x040fe200017a4270 */
[-C--:B------:R-:W-:Y:S01]  /*8980*/  FMUL R25, R25, R16.reuse ;  /* 0x0000001019197220 */ /* 0x080fe20000400000 */
[----:B------:R-:W-:Y:S01]  /*8990*/  ISETP.GT.AND P1, PT, R12, 0x18, P3 ;  /* 0x000000180c00780c */ /* 0x000fe20001f24270 */
        /* <DEDUP_REMOVED lines=66> */
[----:B-1----:R-:W-:-:S02]  /*8dc0*/  FMUL R17, R112, R16 ;  /* 0x0000001070117220 */ /* 0x002fc40000400000 */
[----:B------:R0:W-:Y:S01]  /*8dd0*/  @P1 STG.E desc[UR14][R100.64+0x20], R11 ;  /* 0x0000200b64001986 */ /* 0x0001e2000c10190e */
[----:B------:R-:W-:-:S04]  /*8de0*/  IADD3 R104, P1, R5, R100, RZ ;  /* 0x0000006405687210 */ /* 0x000fc80007f3e0ff */
[----:B------:R-:W-:Y:S01]  /*8df0*/  @P6 STG.E desc[UR14][R102.64+0x20], R111 ;  /* 0x0000206f66006986 */ /* 0x000fe2000c10190e */
[----:B------:R-:W-:Y:S01]  /*8e00*/  IMAD.X R105, R167, 0x1, R101, P1 ;  /* 0x00000001a7697824 */ /* 0x000fe200008e0665 */
[C---:B------:R-:W-:Y:S02]  /*8e10*/  ISETP.GT.AND P6, PT, R12.reuse, 0x31, P2 ;  /* 0x000000310c00780c */ /* 0x040fe400017c4270 */
[----:B------:R-:W-:Y:S02]  /*8e20*/  ISETP.GT.AND P1, PT, R12, 0x30, P3 ;  /* 0x000000300c00780c */ /* 0x000fe40001f24270 */
[----:B------:R1:W-:Y:S01]  /*8e30*/  @P5 STG.E desc[UR14][R104.64], R17 ;  /* 0x0000001168005986 */ /* 0x0003e2000c10190e */
[----:B------:R-:W-:Y:S01]  /*8e40*/  IADD3 R106, P5, R5, R102, RZ ;  /* 0x00000066056a7210 */ /* 0x000fe20007fbe0ff */
[----:B0-----:R-:W-:-:S04]  /*8e50*/  FMUL R11, R114, R16 ;  /* 0x00000010720b7220 */ /* 0x001fc80000400000 */
[----:B------:R-:W-:Y:S01]  /*8e60*/  IMAD.X R107, R167, 0x1, R103, P5 ;  /* 0x00000001a76b7824 */ /* 0x000fe200028e0667 */
[----:B------:R-:W-:-:S04]  /*8e70*/  ISETP.GT.AND P5, PT, R12, 0x31, P3 ;  /* 0x000000310c00780c */ /* 0x000fc80001fa4270 */
[----:B------:R-:W-:Y:S01]  /*8e80*/  @P6 STG.E desc[UR14][R106.64], R113 ;  /* 0x000000716a006986 */ /* 0x000fe2000c10190e */
[----:B------:R-:W-:Y:S01]  /*8e90*/  ISETP.GT.AND P6, PT, R12, 0x38, P2 ;  /* 0x000000380c00780c */ /* 0x000fe200017c4270 */
[----:B-1----:R-:W-:Y:S02]  /*8ea0*/  FMUL R17, R116, R16 ;  /* 0x0000001074117220 */ /* 0x002fe40000400000 */
        /* <DEDUP_REMOVED lines=100> */
[----:B------:R1:W-:Y:S01]  /*94f0*/  @P6 STG.E desc[UR14][R134.64+0x20], R143 ;  /* 0x0000208f86006986 */ /* 0x0003e2000c10190e */
[----:B------:R-:W-:Y:S01]  /*9500*/  IMAD.X R137, R167, 0x1, R133, P1 ;  /* 0x00000001a7897824 */ /* 0x000fe200008e0685 */
[C---:B------:R-:W-:Y:S02]  /*9510*/  ISETP.GT.AND P6, PT, R12.reuse, 0x71, P2 ;  /* 0x000000710c00780c */ /* 0x040fe400017c4270 */
[----:B------:R-:W-:Y:S02]  /*9520*/  ISETP.GT.AND P1, PT, R12, 0x70, P3 ;  /* 0x000000700c00780c */ /* 0x000fe40001f24270 */
[----:B------:R-:W-:Y:S01]  /*9530*/  @P5 STG.E desc[UR14][R136.64], R17 ;  /* 0x0000001188005986 */ /* 0x000fe2000c10190e */
[----:B------:R-:W-:Y:S01]  /*9540*/  IADD3 R138, P5, R5, R134, RZ ;  /* 0x00000086058a7210 */ /* 0x000fe20007fbe0ff */
[----:B0-----:R-:W-:-:S04]  /*9550*/  FMUL R11, R146, R16 ;  /* 0x00000010920b7220 */ /* 0x001fc80000400000 */
[----:B------:R-:W-:Y:S01]  /*9560*/  IMAD.X R139, R167, 0x1, R135, P5 ;  /* 0x00000001a78b7824 */ /* 0x000fe200028e0687 */
[----:B------:R-:W-:-:S04]  /*9570*/  ISETP.GT.AND P5, PT, R12, 0x71, P3 ;  /* 0x000000710c00780c */ /* 0x000fc80001fa4270 */
[----:B------:R-:W-:Y:S01]  /*9580*/  @P6 STG.E desc[UR14][R138.64], R145 ;  /* 0x000000918a006986 */ /* 0x000fe2000c10190e */
[----:B------:R-:W-:-:S03]  /*9590*/  IADD3 R140, P6, R5, R136, RZ ;  /* 0x00000088058c7210 */ /* 0x000fc60007fde0ff */
[----:B------:R0:W-:Y:S01]  /*95a0*/  @P1 STG.E desc[UR14][R136.64+0x20], R11 ;  /* 0x0000200b88001986 */ /* 0x0001e2000c10190e */
[----:B------:R-:W-:Y:S01]  /*95b0*/  ISETP.GT.AND P1, PT, R12, 0x78, P2 ;  /* 0x000000780c00780c */ /* 0x000fe20001724270 */
[----:B------:R-:W-:Y:S01]  /*95c0*/  IMAD.X R141, R167, 0x1, R137, P6 ;  /* 0x00000001a78d7824 */ /* 0x000fe200030e0689 */
[----:B------:R-:W-:Y:S01]  /*95d0*/  IADD3 R142, P6, R5, R138, RZ ;  /* 0x0000008a058e7210 */ /* 0x000fe20007fde0ff */
[-C--:B------:R-:W-:Y:S01]  /*95e0*/  FMUL R5, R148, R16.reuse ;  /* 0x0000001094057220 */ /* 0x080fe20000400000 */
[C---:B------:R-:W-:Y:S01]  /*95f0*/  ISETP.GT.AND P2, PT, R12.reuse, 0x79, P2 ;  /* 0x000000790c00780c */ /* 0x040fe20001744270 */
[----:B------:R-:W-:Y:S01]  /*9600*/  @P5 STG.E desc[UR14][R138.64+0x20], R147 ;  /* 0x000020938a005986 */ /* 0x000fe2000c10190e */
[C---:B------:R-:W-:Y:S01]  /*9610*/  ISETP.GT.AND P5, PT, R12.reuse, 0x78, P3 ;  /* 0x000000780c00780c */ /* 0x040fe20001fa4270 */
[----:B-1----:R-:W-:Y:S01]  /*9620*/  IMAD.X R143, R167, 0x1, R139, P6 ;  /* 0x00000001a78f7824 */ /* 0x002fe200030e068b */
[----:B------:R-:W-:Y:S01]  /*9630*/  ISETP.GT.AND P3, PT, R12, 0x79, P3 ;  /* 0x000000790c00780c */ /* 0x000fe20001f64270 */
[----:B0-----:R-:W-:-:S04]  /*9640*/  FMUL R11, R150, R16 ;  /* 0x00000010960b7220 */ /* 0x001fc80000400000 */
[----:B------:R0:W-:Y:S01]  /*9650*/  @P1 STG.E desc[UR14][R140.64], R5 ;  /* 0x000000058c001986 */ /* 0x0001e2000c10190e */
[----:B------:R-:W-:-:S03]  /*9660*/  ISETP.GT.AND P1, PT, R13, 0x80, PT ;  /* 0x000000800d00780c */ /* 0x000fc60003f24270 */
[----:B------:R-:W-:Y:S01]  /*9670*/  @P2 STG.E desc[UR14][R142.64], R149 ;  /* 0x000000958e002986 */ /* 0x000fe2000c10190e */
[C---:B------:R-:W-:Y:S02]  /*9680*/  ISETP.GT.AND P6, PT, R12.reuse, RZ, P1 ;  /* 0x000000ff0c00720c */ /* 0x040fe40000fc4270 */
[----:B------:R-:W-:Y:S01]  /*9690*/  ISETP.GT.AND P2, PT, R12, 0x1, P1 ;  /* 0x000000010c00780c */ /* 0x000fe20000f44270 */
[----:B------:R1:W-:Y:S01]  /*96a0*/  @P5 STG.E desc[UR14][R140.64+0x20], R11 ;  /* 0x0000200b8c005986 */ /* 0x0003e2000c10190e */
[----:B------:R-:W-:Y:S01]  /*96b0*/  ISETP.GT.AND P5, PT, R13, 0x88, PT ;  /* 0x000000880d00780c */ /* 0x000fe20003fa4270 */
[-C--:B------:R-:W-:Y:S01]  /*96c0*/  FMUL R13, R26, R16.reuse ;  /* 0x000000101a0d7220 */ /* 0x080fe20000400000 */
[----:B0-----:R-:W-:Y:S01]  /*96d0*/  FMUL R5, R24, R16 ;  /* 0x0000001018057220 */ /* 0x001fe20000400000 */
[----:B------:R-:W-:Y:S01]  /*96e0*/  @P3 STG.E desc[UR14][R142.64+0x20], R151 ;  /* 0x000020978e003986 */ /* 0x000fe2000c10190e */
[----:B------:R-:W-:-:S05]  /*96f0*/  ISETP.GT.AND P3, PT, R12, RZ, P5 ;  /* 0x000000ff0c00720c */ /* 0x000fca0002f64270 */
[----:B------:R0:W-:Y:S01]  /*9700*/  @P6 STG.E desc[UR14][R8.64+0x200], R5 ;  /* 0x0002000508006986 */ /* 0x0001e2000c10190e */
[----:B------:R-:W-:Y:S01]  /*9710*/  ISETP.GT.AND P6, PT, R12, 0x1, P5 ;  /* 0x000000010c00780c */ /* 0x000fe20002fc4270 */
[----:B-1----:R-:W-:Y:S02]  /*9720*/  FMUL R11, R28, R16 ;  /* 0x000000101c0b7220 */ /* 0x002fe40000400000 */
[----:B------:R-:W-:Y:S01]  /*9730*/  @P2 STG.E desc[UR14][R18.64+0x200], R25 ;  /* 0x0002001912002986 */ /* 0x000fe2000c10190e */
[----:B------:R-:W-:-:S03]  /*9740*/  ISETP.GT.AND P2, PT, R12, 0x8, P1 ;  /* 0x000000080c00780c */ /* 0x000fc60000f44270 */
[----:B------:R1:W-:Y:S01]  /*9750*/  @P3 STG.E desc[UR14][R8.64+0x220], R13 ;  /* 0x0002200d08003986 */ /* 0x0003e2000c10190e */
[----:B------:R-:W-:Y:S01]  /*9760*/  ISETP.GT.AND P3, PT, R12, 0x9, P1 ;  /* 0x000000090c00780c */ /* 0x000fe20000f64270 */
[----:B0-----:R-:W-:-:S04]  /*9770*/  FMUL R5, R30, R16 ;  /* 0x000000101e057220 */ /* 0x001fc80000400000 */
[----:B------:R-:W-:Y:S01]  /*9780*/  @P6 STG.E desc[UR14][R18.64+0x220], R27 ;  /* 0x0002201b12006986 */ /* 0x000fe2000c10190e */
[----:B------:R-:W-:-:S03]  /*9790*/  ISETP.GT.AND P6, PT, R12, 0x8, P5 ;  /* 0x000000080c00780c */ /* 0x000fc60002fc4270 */
[----:B------:R0:W-:Y:S01]  /*97a0*/  @P2 STG.E desc[UR14][R20.64+0x200], R11 ;  /* 0x0002000b14002986 */ /* 0x0001e2000c10190e */
[----:B------:R-:W-:Y:S01]  /*97b0*/  ISETP.GT.AND P2, PT, R12, 0x9, P5 ;  /* 0x000000090c00780c */ /* 0x000fe20002f44270 */
[----:B-1----:R-:W-:Y:S02]  /*97c0*/  FMUL R9, R32, R16 ;  /* 0x0000001020097220 */ /* 0x002fe40000400000 */
[----:B------:R-:W-:Y:S01]  /*97d0*/  @P3 STG.E desc[UR14][R22.64+0x200], R29 ;  /* 0x0002001d16003986 */ /* 0x000fe2000c10190e */
[----:B------:R-:W-:-:S05]  /*97e0*/  ISETP.GT.AND P3, PT, R12, 0x10, P1 ;  /* 0x000000100c00780c */ /* 0x000fca0000f64270 */
[----:B------:R1:W-:Y:S01]  /*97f0*/  @P6 STG.E desc[UR14][R20.64+0x220], R5 ;  /* 0x0002200514006986 */ /* 0x0003e2000c10190e */
[----:B------:R-:W-:Y:S01]  /*9800*/  ISETP.GT.AND P6, PT, R12, 0x11, P1 ;  /* 0x000000110c00780c */ /* 0x000fe20000fc4270 */
[----:B0-----:R-:W-:Y:S02]  /*9810*/  FMUL R11, R34, R16 ;  /* 0x00000010220b7220 */ /* 0x001fe40000400000 */
[----:B------:R-:W-:Y:S01]  /*9820*/  @P2 STG.E desc[UR14][R22.64+0x220], R31 ;  /* 0x0002201f16002986 */ /* 0x000fe2000c10190e */
[----:B------:R-:W-:-:S03]  /*9830*/  ISETP.GT.AND P2, PT, R12, 0x10, P5 ;  /* 0x000000100c00780c */ /* 0x000fc60002f44270 */
[----:B------:R0:W-:Y:S01]  /*9840*/  @P3 STG.E desc[UR14][R88.64+0x200], R9 ;  /* 0x0002000958003986 */ /* 0x0001e2000c10190e */
[----:B------:R-:W-:Y:S01]  /*9850*/  ISETP.GT.AND P3, PT, R12, 0x11, P5 ;  /* 0x000000110c00780c */ /* 0x000fe20002f64270 */
[----:B-1----:R-:W-:-:S04]  /*9860*/  FMUL R5, R36, R16 ;  /* 0x0000001024057220 */ /* 0x002fc80000400000 */
[----:B------:R-:W-:Y:S01]  /*9870*/  @P6 STG.E desc[UR14][R90.64+0x200], R33 ;  /* 0x000200215a006986 */ /* 0x000fe2000c10190e */
[----:B------:R-:W-:-:S03]  /*9880*/  ISETP.GT.AND P6, PT, R12, 0x18, P1 ;  /* 0x000000180c00780c */ /* 0x000fc60000fc4270 */
[----:B------:R1:W-:Y:S01]  /*9890*/  @P2 STG.E desc[UR14][R88.64+0x220], R11 ;  /* 0x0002200b58002986 */ /* 0x0003e2000c10190e */
[----:B------:R-:W-:Y:S01]  /*98a0*/  ISETP.GT.AND P2, PT, R12, 0x19, P1 ;  /* 0x000000190c00780c */ /* 0x000fe20000f44270 */
[----:B0-----:R-:W-:Y:S02]  /*98b0*/  FMUL R9, R38, R16 ;  /* 0x0000001026097220 */ /* 0x001fe40000400000 */
[----:B------:R-:W-:Y:S01]  /*98c0*/  @P3 STG.E desc[UR14][R90.64+0x220], R35 ;  /* 0x000220235a003986 */ /* 0x000fe2000c10190e */
[----:B------:R-:W-:-:S05]  /*98d0*/  ISETP.GT.AND P3, PT, R12, 0x18, P5 ;  /* 0x000000180c00780c */ /* 0x000fca0002f64270 */
        /* <DEDUP_REMOVED lines=107> */
[-C--:B0-----:R-:W-:Y:S02]  /*9f90*/  FMUL R11, R82, R16.reuse ;  /* 0x00000010520b7220 */ /* 0x081fe40000400000 */
[----:B------:R-:W-:Y:S01]  /*9fa0*/  @P2 STG.E desc[UR14][R134.64+0x220], R79 ;  /* 0x0002204f86002986 */ /* 0x000fe2000c10190e */
[----:B------:R-:W-:Y:S01]  /*9fb0*/  ISETP.GT.AND P2, PT, R12, 0x70, P5 ;  /* 0x000000700c00780c */ /* 0x000fe20002f44270 */
[----:B-1----:R-:W-:-:S08]  /*9fc0*/  FMUL R5, R84, R16 ;  /* 0x0000001054057220 */ /* 0x002fd00000400000 */
[----:B------:R0:W-:Y:S01]  /*9fd0*/  @P6 STG.E desc[UR14][R136.64+0x200], R9 ;  /* 0x0002000988006986 */ /* 0x0001e2000c10190e */
[C---:B------:R-:W-:Y:S02]  /*9fe0*/  ISETP.GT.AND P6, PT, R12.reuse, 0x78, P1 ;  /* 0x000000780c00780c */ /* 0x040fe40000fc4270 */
[C---:B------:R-:W-:Y:S01]  /*9ff0*/  ISETP.GT.AND P1, PT, R12.reuse, 0x79, P1 ;  /* 0x000000790c00780c */ /* 0x040fe20000f24270 */
[----:B------:R1:W-:Y:S01]  /*a000*/  @P3 STG.E desc[UR14][R138.64+0x200], R81 ;  /* 0x000200518a003986 */ /* 0x0003e2000c10190e */
[----:B------:R-:W-:-:S03]  /*a010*/  ISETP.GT.AND P3, PT, R12, 0x71, P5 ;  /* 0x000000710c00780c */ /* 0x000fc60002f64270 */
[----:B------:R1:W-:Y:S01]  /*a020*/  @P2 STG.E desc[UR14][R136.64+0x220], R11 ;  /* 0x0002200b88002986 */ /* 0x0003e2000c10190e */
[C---:B------:R-:W-:Y:S02]  /*a030*/  ISETP.GT.AND P2, PT, R12.reuse, 0x78, P5 ;  /* 0x000000780c00780c */ /* 0x040fe40002f44270 */
[----:B------:R-:W-:Y:S01]  /*a040*/  ISETP.GT.AND P5, PT, R12, 0x79, P5 ;  /* 0x000000790c00780c */ /* 0x000fe20002fa4270 */
[----:B0-----:R-:W-:-:S06]  /*a050*/  FMUL R9, R86, R16 ;  /* 0x0000001056097220 */ /* 0x001fcc0000400000 */
[----:B------:R1:W-:Y:S04]  /*a060*/  @P3 STG.E desc[UR14][R138.64+0x220], R83 ;  /* 0x000220538a003986 */ /* 0x0003e8000c10190e */
[----:B------:R1:W-:Y:S04]  /*a070*/  @P6 STG.E desc[UR14][R140.64+0x200], R5 ;  /* 0x000200058c006986 */ /* 0x0003e8000c10190e */
[----:B------:R1:W-:Y:S04]  /*a080*/  @P1 STG.E desc[UR14][R142.64+0x200], R85 ;  /* 0x000200558e001986 */ /* 0x0003e8000c10190e */
[----:B------:R1:W-:Y:S04]  /*a090*/  @P2 STG.E desc[UR14][R140.64+0x220], R9 ;  /* 0x000220098c002986 */ /* 0x0003e8000c10190e */
[----:B------:R1:W-:Y:S02]  /*a0a0*/  @P5 STG.E desc[UR14][R142.64+0x220], R87 ;  /* 0x000220578e005986 */ /* 0x0003e4000c10190e */
.L_x_277:
[----:B------:R-:W-:Y:S05]  /*a0b0*/  BSYNC B0 ;  /* 0x0000000000007941 */ /* 0x000fea0003800000 */
.L_x_25:
[----:B------:R-:W-:Y:S01]  /*a0c0*/  ULDC UR8, c[0x0][0xc] ;  /* 0x0000030000087ab9 */ /* 0x000fe20000000800 */
[----:B------:R-:W-:Y:S01]  /*a0d0*/  ULDC UR9, c[0x0][0x10] ;  /* 0x0000040000097ab9 */ /* 0x000fe20000000800 */
[----:B01----:R-:W0:Y:S01]  /*a0e0*/  LDC R5, c[0x0][0x14] ;  /* 0x00000500ff057b82 */ /* 0x003e220000000800 */
[----:B------:R-:W-:Y:S01]  /*a0f0*/  UIMAD.WIDE.U32 UR8, UR8, UR9, URZ ;  /* 0x00000009080872a5 */ /* 0x000fe2000f8e003f */
[----:B------:R-:W-:Y:S01]  /*a100*/  PRMT R9, RZ, 0x7610, R9 ;  /* 0x00007610ff097816 */ /* 0x000fe20000000009 */
[----:B------:R-:W-:-:S04]  /*a110*/  IMAD.MOV.U32 R8, RZ, RZ, -0x1 ;  /* 0xffffffffff087424 */ /* 0x000fc800078e00ff */
[----:B0-----:R-:W-:-:S04]  /*a120*/  IMAD.WIDE.U32 R2, R5, UR8, R2 ;  /* 0x0000000805027c25 */ /* 0x001fc8000f8e0002 */
[----:B------:R-:W-:Y:S01]  /*a130*/  IMAD R5, R5, UR9, RZ ;  /* 0x0000000905057c24 */ /* 0x000fe2000f8e02ff */
[----:B------:R-:W-:Y:S02]  /*a140*/  ULDC.64 UR8, c[0x0][0x750] ;  /* 0x0001d40000087ab9 */ /* 0x000fe40000000a00 */
[----:B------:R-:W-:Y:S01]  /*a150*/  ISETP.GE.U32.AND P1, PT, R2, UR8, PT ;  /* 0x0000000802007c0c */ /* 0x000fe2000bf26070 */
[----:B------:R-:W-:Y:S02]  /*a160*/  IMAD.IADD R3, R3, 0x1, R5 ;  /* 0x0000000103037824 */ /* 0x000fe400078e0205 */
[----:B------:R-:W-:-:S03]  /*a170*/  IMAD.MOV.U32 R5, RZ, RZ, -0x1 ;  /* 0xffffffffff057424 */ /* 0x000fc600078e00ff */
[----:B------:R-:W-:-:S13]  /*a180*/  ISETP.GE.U32.AND.EX P1, PT, R3, UR9, PT, P1 ;  /* 0x0000000903007c0c */ /* 0x000fda000bf26110 */
[----:B------:R-:W-:Y:S05]  /*a190*/  @P1 BRA `(.L_x_278) ;  /* 0x0000000400601947 */ /* 0x000fea0003800000 */
[----:B------:R-:W0:Y:S01]  /*a1a0*/  S2R R21, SR_CTAID.X ;  /* 0x0000000000157919 */ /* 0x000e220000002500 */
[----:B------:R-:W1:Y:S01]  /*a1b0*/  LDC.64 R18, c[0x0][0x728] ;  /* 0x0001ca00ff127b82 */ /* 0x000e620000000a00 */
[----:B------:R-:W-:Y:S01]  /*a1c0*/  ULDC UR7, c[0x0][0x150] ;  /* 0x0000540000077ab9 */ /* 0x000fe20000000800 */
[----:B------:R-:W-:Y:S01]  /*a1d0*/  IMAD.MOV.U32 R12, RZ, RZ, R2 ;  /* 0x000000ffff0c7224 */ /* 0x000fe200078e0002 */
[----:B------:R-:W0:Y:S01]  /*a1e0*/  S2R R27, SR_CTAID.Y ;  /* 0x00000000001b7919 */ /* 0x000e220000002600 */
[----:B------:R-:W-:-:S04]  /*a1f0*/  IMAD.MOV.U32 R13, RZ, RZ, R3 ;  /* 0x000000ffff0d7224 */ /* 0x000fc800078e0003 */
[----:B------:R-:W2:Y:S08]  /*a200*/  LDC R26, c[0x0][0x144] ;  /* 0x00005100ff1a7b82 */ /* 0x000eb00000000800 */
[----:B------:R-:W2:Y:S08]  /*a210*/  LDC R22, c[0x0][0x730] ;  /* 0x0001cc00ff167b82 */ /* 0x000eb00000000800 */
[----:B------:R-:W2:Y:S01]  /*a220*/  LDC.64 R24, c[0x0][0x720] ;  /* 0x0001c800ff187b82 */ /* 0x000ea20000000a00 */
[----:B-1----:R-:W-:-:S04]  /*a230*/  ISETP.NE.U32.AND P1, PT, R18, RZ, PT ;  /* 0x000000ff1200720c */ /* 0x002fc80003f25070 */
[----:B------:R-:W-:Y:S02]  /*a240*/  ISETP.NE.AND.EX P1, PT, R19, RZ, PT, P1 ;  /* 0x000000ff1300720c */ /* 0x000fe40003f25310 */
[----:B0-----:R-:W-:-:S05]  /*a250*/  I2FP.F32.U32 R5, R21 ;  /* 0x0000001500057245 */ /* 0x001fca0000201000 */
[----:B------:R-:W-:-:S04]  /*a260*/  FMUL R5, R5, UR7 ;  /* 0x0000000705057c20 */ /* 0x000fc80008400000 */
[----:B------:R0:W1:Y:S02]  /*a270*/  F2I.U32.TRUNC.NTZ R23, R5 ;  /* 0x0000000500177305 */ /* 0x000064000020f000 */
[----:B------:R-:W-:Y:S05]  /*a280*/  @!P1 BRA `(.L_x_279) ;  /* 0x0000000000289947 */ /* 0x000fea0003800000 */
[----:B0-----:R-:W0:Y:S02]  /*a290*/  LDC R5, c[0x0][0x734] ;  /* 0x0001cd00ff057b82 */ /* 0x001e240000000800 */
        /* <DEDUP_REMOVED lines=9> */
.L_x_279:
[-CC-:B--2---:R-:W-:Y:S01]  /*a330*/  SHF.R.U64 R20, R12, R22.reuse, R13.reuse ;  /* 0x000000160c147219 */ /* 0x184fe2000000120d */
[----:B------:R-:W2:Y:S01]  /*a340*/  LDC.64 R30, c[0x0][0x740] ;  /* 0x0001d000ff1e7b82 */ /* 0x000ea20000000a00 */
[----:B0-----:R-:W-:Y:S01]  /*a350*/  SHF.R.U32.HI R5, RZ, R22, R13 ;  /* 0x00000016ff057219 */ /* 0x001fe2000001160d */
[----:B-1----:R-:W-:Y:S01]  /*a360*/  IMAD.MOV R23, RZ, RZ, -R23 ;  /* 0x000000ffff177224 */ /* 0x002fe200078e0a17 */
[----:B------:R-:W-:Y:S01]  /*a370*/  IADD3 R11, P1, RZ, -R20, RZ ;  /* 0x80000014ff0b7210 */ /* 0x000fe20007f3e0ff */
[----:B------:R-:W-:-:S04]  /*a380*/  ULDC UR7, c[0x0][0x154] ;  /* 0x0000550000077ab9 */ /* 0x000fc80000000800 */
[----:B------:R-:W0:Y:S01]  /*a390*/  LDC R12, c[0x0][0x718] ;  /* 0x0001c600ff0c7b82 */ /* 0x000e220000000800 */
[----:B------:R-:W-:Y:S02]  /*a3a0*/  IMAD.X R5, RZ, RZ, ~R5, P1 ;  /* 0x000000ffff057224 */ /* 0x000fe400008e0e05 */
[----:B------:R-:W-:-:S04]  /*a3b0*/  IMAD.WIDE.U32 R8, R11, R24, R2 ;  /* 0x000000180b087225 */ /* 0x000fc800078e0002 */
[----:B------:R-:W-:Y:S01]  /*a3c0*/  IMAD R10, R5, R24, RZ ;  /* 0x00000018050a7224 */ /* 0x000fe200078e02ff */
[----:B------:R-:W1:Y:S03]  /*a3d0*/  LDC R13, c[0x0][0x708] ;  /* 0x0001c200ff0d7b82 */ /* 0x000e660000000800 */
[----:B------:R-:W-:Y:S02]  /*a3e0*/  IMAD R5, R11, R25, R10 ;  /* 0x000000190b057224 */ /* 0x000fe400078e020a */
[----:B------:R-:W-:Y:S02]  /*a3f0*/  IMAD R25, R26, R23, R21 ;  /* 0x000000171a197224 */ /* 0x000fe400078e0215 */
[----:B------:R-:W-:Y:S01]  /*a400*/  IMAD.IADD R5, R9, 0x1, R5 ;  /* 0x0000000109057824 */ /* 0x000fe200078e0205 */
[----:B------:R-:W3:Y:S01]  /*a410*/  LDC R28, c[0x0][0x758] ;  /* 0x0001d600ff1c7b82 */ /* 0x000ee20000000800 */
[----:B------:R-:W-:Y:S01]  /*a420*/  I2FP.F32.U32 R9, R27 ;  /* 0x0000001b00097245 */ /* 0x000fe20000201000 */
[----:B------:R-:W-:Y:S01]  /*a430*/  IMAD.MOV.U32 R11, RZ, RZ, 0x1 ;  /* 0x00000001ff0b7424 */ /* 0x000fe200078e00ff */
[----:B--2---:R-:W-:-:S03]  /*a440*/  ISETP.NE.U32.AND P1, PT, R30, RZ, PT ;  /* 0x000000ff1e00720c */ /* 0x004fc60003f25070 */
[----:B------:R-:W-:Y:S01]  /*a450*/  FMUL R10, R9, UR7 ;  /* 0x00000007090a7c20 */ /* 0x000fe20008400000 */
[----:B------:R-:W-:Y:S01]  /*a460*/  ISETP.NE.AND.EX P1, PT, R31, RZ, PT, P1 ;  /* 0x000000ff1f00720c */ /* 0x000fe20003f25310 */
[----:B------:R-:W2:Y:S01]  /*a470*/  LDC R24, c[0x0][0x148] ;  /* 0x00005200ff187b82 */ /* 0x000ea20000000800 */
[-CC-:B0-----:R-:W-:Y:S01]  /*a480*/  SHF.R.U64 R19, R8, R12.reuse, R5.reuse ;  /* 0x0000000c08137219 */ /* 0x181fe20000001205 */
[----:B------:R0:W0:Y:S01]  /*a490*/  F2I.U32.TRUNC.NTZ R22, R10 ;  /* 0x0000000a00167305 */ /* 0x000022000020f000 */
[----:B------:R-:W-:Y:S01]  /*a4a0*/  SHF.R.U32.HI R8, RZ, R12, R5 ;  /* 0x0000000cff087219 */ /* 0x000fe20000011605 */
[----:B------:R-:W-:-:S04]  /*a4b0*/  IMAD.MOV.U32 R9, RZ, RZ, -0x1 ;  /* 0xffffffffff097424 */ /* 0x000fc800078e00ff */
[----:B------:R-:W0:Y:S01]  /*a4c0*/  LDC R23, c[0x0][0x700] ;  /* 0x0001c000ff177b82 */ /* 0x000e220000000800 */
[-CC-:B-1----:R-:W-:Y:S02]  /*a4d0*/  SHF.R.U64 R18, R19, R13.reuse, R8.reuse ;  /* 0x0000000d13127219 */ /* 0x182fe40000001208 */
[----:B------:R-:W-:-:S05]  /*a4e0*/  SHF.R.U32.HI R5, RZ, R13, R8 ;  /* 0x0000000dff057219 */ /* 0x000fca0000011608 */
[----:B------:R-:W1:Y:S01]  /*a4f0*/  LDC R26, c[0x0][0x748] ;  /* 0x0001d200ff1a7b82 */ /* 0x000e620000000800 */
[-C--:B---3--:R-:W-:Y:S02]  /*a500*/  SHF.L.U32 R8, R9, R28.reuse, RZ ;  /* 0x0000001c09087219 */ /* 0x088fe400000006ff */
[-CC-:B------:R-:W-:Y:S02]  /*a510*/  SHF.R.U64 R21, R18, R28.reuse, R5.reuse ;  /* 0x0000001c12157219 */ /* 0x180fe40000001205 */
[----:B------:R-:W-:Y:S02]  /*a520*/  SHF.R.U32.HI R9, RZ, R28, R5 ;  /* 0x0000001cff097219 */ /* 0x000fe40000011605 */
[----:B------:R-:W-:Y:S01]  /*a530*/  LOP3.LUT R29, RZ, R8, RZ, 0x33, !PT ;  /* 0x00000008ff1d7212 */ /* 0x000fe200078e33ff */
[----:B------:R-:W3:Y:S01]  /*a540*/  LDC R32, c[0x0][0x738] ;  /* 0x0001ce00ff207b82 */ /* 0x000ee20000000800 */
[----:B------:R-:W-:Y:S01]  /*a550*/  SHF.L.U32 R28, R11, R28, RZ ;  /* 0x0000001c0b1c7219 */ /* 0x000fe200000006ff */
[----:B------:R-:W-:-:S06]  /*a560*/  IMAD.MOV.U32 R8, RZ, RZ, R21 ;  /* 0x000000ffff087224 */ /* 0x000fcc00078e0015 */
[----:B------:R-:W0:Y:S01]  /*a570*/  LDC R33, c[0x0][0x710] ;  /* 0x0001c400ff217b82 */ /* 0x000e220000000800 */
[----:B------:R-:W-:Y:S05]  /*a580*/  @!P1 BRA `(.L_x_280) ;  /* 0x0000000000289947 */ /* 0x000fea0003800000 */
[----:B------:R-:W4:Y:S02]  /*a590*/  LDC R8, c[0x0][0x74c] ;  /* 0x0001d300ff087b82 */ /* 0x000f240000000800 */
[----:B----4-:R-:W-:-:S05]  /*a5a0*/  IADD3 R5, P1, R21, R8, RZ ;  /* 0x0000000815057210 */ /* 0x010fca0007f3e0ff */
[----:B------:R-:W-:-:S04]  /*a5b0*/  IMAD.X R17, RZ, RZ, R9, P1 ;  /* 0x000000ffff117224 */ /* 0x000fc800008e0609 */
[----:B------:R-:W-:-:S04]  /*a5c0*/  IMAD.WIDE.U32 R8, R17, R30, RZ ;  /* 0x0000001e11087225 */ /* 0x000fc800078e00ff */
[----:B0-----:R-:W-:-:S04]  /*a5d0*/  IMAD.WIDE.U32 R10, P1, R5, R31, R8 ;  /* 0x0000001f050a7225 */ /* 0x001fc80007820008 */
[----:B------:R-:W-:-:S04]  /*a5e0*/  IMAD.WIDE.U32 R8, R5, R30, RZ ;  /* 0x0000001e05087225 */ /* 0x000fc800078e00ff */
[----:B------:R-:W-:Y:S01]  /*a5f0*/  IMAD.X R13, RZ, RZ, RZ, P1 ;  /* 0x000000ffff0d7224 */ /* 0x000fe200008e06ff */
[----:B------:R-:W-:Y:S01]  /*a600*/  IADD3 RZ, P1, R9, R10, RZ ;  /* 0x0000000a09ff7210 */ /* 0x000fe20007f3e0ff */
[----:B------:R-:W-:-:S04]  /*a610*/  IMAD.MOV.U32 R12, RZ, RZ, R11 ;  /* 0x000000ffff0c7224 */ /* 0x000fc800078e000b */
[----:B------:R-:W-:-:S08]  /*a620*/  IMAD.WIDE.U32.X R8, R17, R31, R12, P1 ;  /* 0x0000001f11087225 */ /* 0x000fd000008e040c */
.L_x_280:
[----:B-1----:R-:W-:Y:S01]  /*a630*/  SHF.R.U64 R5, R8, R26, R9 ;  /* 0x0000001a08057219 */ /* 0x002fe20000001209 */
[----:B0-----:R-:W-:Y:S01]  /*a640*/  VIADD R12, R23, 0xffffffff ;  /* 0xffffffff170c7836 */ /* 0x001fe20000000000 */
[----:B------:R-:W-:Y:S01]  /*a650*/  LOP3.LUT R10, R18, R29, RZ, 0xc0, !PT ;  /* 0x0000001d120a7212 */ /* 0x000fe200078ec0ff */
[----:B------:R-:W-:Y:S02]  /*a660*/  IMAD.MOV R22, RZ, RZ, -R22 ;  /* 0x000000ffff167224 */ /* 0x000fe400078e0a16 */
[----:B------:R-:W-:Y:S01]  /*a670*/  IMAD.MOV R8, RZ, RZ, -R5 ;  /* 0x000000ffff087224 */ /* 0x000fe200078e0a05 */
[----:B------:R-:W-:Y:S01]  /*a680*/  LOP3.LUT R12, R19, R12, RZ, 0xc0, !PT ;  /* 0x0000000c130c7212 */ /* 0x000fe200078ec0ff */
[----:B------:R-:W-:Y:S02]  /*a690*/  IMAD R10, R28, R5, R10 ;  /* 0x000000051c0a7224 */ /* 0x000fe400078e020a */
[----:B--2---:R-:W-:Y:S02]  /*a6a0*/  @P4 IMAD R25, R24, R22, R27 ;  /* 0x0000001618194224 */ /* 0x004fe400078e021b */
[----:B---3--:R-:W-:-:S02]  /*a6b0*/  IMAD R5, R8, R32, R21 ;  /* 0x0000002008057224 */ /* 0x008fc400078e0215 */
[----:B------:R-:W-:Y:S02]  /*a6c0*/  IMAD R10, R10, R33, R25 ;  /* 0x000000210a0a7224 */ /* 0x000fe400078e0219 */
[----:B------:R-:W-:Y:S02]  /*a6d0*/  IMAD R5, R5, R23, R12 ;  /* 0x0000001705057224 */ /* 0x000fe400078e020c */
[----:B------:R-:W-:-:S03]  /*a6e0*/  IMAD.MOV.U32 R9, RZ, RZ, 0x1 ;  /* 0x00000001ff097424 */ /* 0x000fc600078e00ff */
[----:B------:R-:W-:Y:S02]  /*a6f0*/  SEL R8, R5, R10, !P4 ;  /* 0x0000000a05087207 */ /* 0x000fe40006000000 */
[----:B------:R-:W-:Y:S01]  /*a700*/  SEL R10, R10, R5, !P4 ;  /* 0x000000050a0a7207 */ /* 0x000fe20006000000 */
[----:B------:R-:W-:-:S07]  /*a710*/  IMAD.MOV.U32 R5, RZ, RZ, R20 ;  /* 0x000000ffff057224 */ /* 0x000fce00078e0014 */
.L_x_278:
[----:B------:R-:W-:Y:S01]  /*a720*/  LOP3.LUT P1, RZ, R9, 0xff, RZ, 0xc0, !PT ;  /* 0x000000ff09ff7812 */ /* 0x000fe2000782c0ff */
[----:B------:R-:W-:-:S12]  /*a730*/  IMAD.MOV.U32 R9, RZ, RZ, R10 ;  /* 0x000000ffff097224 */ /* 0x000fd800078e000a */
[----:B------:R-:W-:Y:S05]  /*a740*/  @P1 BRA `(.L_x_281) ;  /* 0xffffff68009c1947 */ /* 0x000fea000383ffff */
[----:B------:R-:W-:Y:S05]  /*a750*/  EXIT ;  /* 0x000000000000794d */ /* 0x000fea0003800000 */
.L_x_7:
[----:B0-----:R-:W-:Y:S01]  /*a760*/  ULDC.64 UR4, c[0x0][0x750] ;  /* 0x0001d40000047ab9 */ /* 0x001fe20000000a00 */
        /* <DEDUP_REMOVED lines=25> */
.L_x_283:
[----:B------:R-:W0:Y:S01]  /*a900*/  LDC.64 R26, c[0x0][0x740] ;  /* 0x0001d000ff1a7b82 */ /* 0x000e220000000a00 */
[-CC-:B------:R-:W-:Y:S02]  /*a910*/  SHF.R.U64 R19, R14, R20.reuse, R15.reuse ;  /* 0x000000140e137219 */ /* 0x180fe4000000120f */
[----:B------:R-:W-:Y:S02]  /*a920*/  SHF.R.U32.HI R6, RZ, R20, R15 ;  /* 0x00000014ff067219 */ /* 0x000fe4000001160f */
[----:B------:R-:W-:-:S03]  /*a930*/  IADD3 R9, P0, RZ, -R19, RZ ;  /* 0x80000013ff097210 */ /* 0x000fc60007f1e0ff */
[----:B------:R-:W1:Y:S02]  /*a940*/  LDC R14, c[0x0][0x718] ;  /* 0x0001c600ff0e7b82 */ /* 0x000e640000000800 */
[----:B------:R-:W-:-:S04]  /*a950*/  IMAD.X R7, RZ, RZ, ~R6, P0 ;  /* 0x000000ffff077224 */ /* 0x000fc800000e0e06 */
[-C--:B------:R-:W-:Y:S02]  /*a960*/  IMAD R8, R7, R22.reuse, RZ ;  /* 0x0000001607087224 */ /* 0x080fe400078e02ff */
[----:B------:R-:W2:Y:S01]  /*a970*/  LDC R20, c[0x0][0x708] ;  /* 0x0001c200ff147b82 */ /* 0x000ea20000000800 */
[----:B------:R-:W-:-:S04]  /*a980*/  IMAD.WIDE.U32 R6, R9, R22, R2 ;  /* 0x0000001609067225 */ /* 0x000fc800078e0002 */
[----:B------:R-:W-:Y:S02]  /*a990*/  IMAD R9, R9, R23, R8 ;  /* 0x0000001709097224 */ /* 0x000fe400078e0208 */
[----:B------:R-:W-:Y:S01]  /*a9a0*/  IMAD.MOV.U32 R8, RZ, RZ, -0x1 ;  /* 0xffffffffff087424 */ /* 0x000fe200078e00ff */
[----:B------:R-:W3:Y:S01]  /*a9b0*/  LDC R25, c[0x0][0x758] ;  /* 0x0001d600ff197b82 */ /* 0x000ee20000000800 */
[----:B------:R-:W-:Y:S01]  /*a9c0*/  IMAD.IADD R7, R7, 0x1, R9 ;  /* 0x0000000107077824 */ /* 0x000fe200078e0209 */
[----:B0-----:R-:W-:-:S04]  /*a9d0*/  ISETP.NE.U32.AND P0, PT, R26, RZ, PT ;  /* 0x000000ff1a00720c */ /* 0x001fc80003f05070 */
[----:B------:R-:W-:Y:S02]  /*a9e0*/  ISETP.NE.AND.EX P0, PT, R27, RZ, PT, P0 ;  /* 0x000000ff1b00720c */ /* 0x000fe40003f05300 */
[----:B------:R-:W0:Y:S01]  /*a9f0*/  LDC R22, c[0x0][0x700] ;  /* 0x0001c000ff167b82 */ /* 0x000e220000000800 */
[-CC-:B-1----:R-:W-:Y:S02]  /*aa00*/  SHF.R.U64 R16, R6, R14.reuse, R7.reuse ;  /* 0x0000000e06107219 */ /* 0x182fe40000001207 */
[----:B------:R-:W-:-:S05]  /*aa10*/  SHF.R.U32.HI R7, RZ, R14, R7 ;  /* 0x0000000eff077219 */ /* 0x000fca0000011607 */
[----:B------:R-:W1:Y:S01]  /*aa20*/  LDC R24, c[0x0][0x748] ;  /* 0x0001d200ff187b82 */ /* 0x000e620000000800 */
[-CC-:B--2---:R-:W-:Y:S02]  /*aa30*/  SHF.R.U64 R21, R16, R20.reuse, R7.reuse ;  /* 0x0000001410157219 */ /* 0x184fe40000001207 */
[----:B------:R-:W-:Y:S01]  /*aa40*/  SHF.R.U32.HI R6, RZ, R20, R7 ;  /* 0x00000014ff067219 */ /* 0x000fe20000011607 */
[----:B------:R-:W-:-:S04]  /*aa50*/  IMAD.MOV.U32 R20, RZ, RZ, 0x1 ;  /* 0x00000001ff147424 */ /* 0x000fc800078e00ff */
        /* <DEDUP_REMOVED lines=18> */
.L_x_284:
[----:B-1----:R-:W-:Y:S01]  /*ab80*/  SHF.R.U64 R7, R6, R24, R7 ;  /* 0x0000001806077219 */ /* 0x002fe20000001207 */
[----:B0-----:R-:W-:Y:S01]  /*ab90*/  VIADD R9, R22, 0xffffffff ;  /* 0xffffffff16097836 */ /* 0x001fe20000000000 */
[----:B------:R-:W-:Y:S01]  /*aba0*/  SHF.L.U32 R20, R20, R25, RZ ;  /* 0x0000001914147219 */ /* 0x000fe200000006ff */
[----:B------:R-:W-:Y:S01]  /*abb0*/  @P4 IMAD R12, R13, R18, R10 ;  /* 0x000000120d0c4224 */ /* 0x000fe200078e020a */
[----:B------:R-:W-:Y:S01]  /*abc0*/  LOP3.LUT R6, R21, R30, RZ, 0xc0, !PT ;  /* 0x0000001e15067212 */ /* 0x000fe200078ec0ff */
[----:B------:R-:W-:Y:S01]  /*abd0*/  IMAD.MOV R8, RZ, RZ, -R7 ;  /* 0x000000ffff087224 */ /* 0x000fe200078e0a07 */
[----:B------:R-:W-:-:S03]  /*abe0*/  LOP3.LUT R9, R16, R9, RZ, 0xc0, !PT ;  /* 0x0000000910097212 */ /* 0x000fc600078ec0ff */
[----:B------:R-:W-:Y:S02]  /*abf0*/  IMAD R7, R20, R7, R6 ;  /* 0x0000000714077224 */ /* 0x000fe400078e0206 */
[----:B--2---:R-:W-:Y:S02]  /*ac00*/  IMAD R6, R8, R28, R23 ;  /* 0x0000001c08067224 */ /* 0x004fe400078e0217 */
[----:B---3--:R-:W-:Y:S02]  /*ac10*/  IMAD R8, R7, R29, R12 ;  /* 0x0000001d07087224 */ /* 0x008fe400078e020c */
[----:B------:R-:W-:Y:S02]  /*ac20*/  IMAD R9, R6, R22, R9 ;  /* 0x0000001606097224 */ /* 0x000fe400078e0209 */
[----:B------:R-:W-:-:S03]  /*ac30*/  IMAD.MOV.U32 R7, RZ, RZ, 0x1 ;  /* 0x00000001ff077424 */ /* 0x000fc600078e00ff */
[----:B------:R-:W-:Y:S02]  /*ac40*/  SEL R6, R9, R8, !P4 ;  /* 0x0000000809067207 */ /* 0x000fe40006000000 */
[----:B------:R-:W-:-:S07]  /*ac50*/  SEL R8, R8, R9, !P4 ;  /* 0x0000000908087207 */ /* 0x000fce0006000000 */
.L_x_282:
[----:B------:R-:W-:-:S08]  /*ac60*/  NOP ;  /* 0x0000000000007918 */ /* 0x000fd00000000000 */
[----:B------:R-:W0:-:S00]  /*ac70*/  USETMAXREG.DEALLOC.CTAPOOL 0x28 ;  /* 0x00000028000079c8 */ /* 0x000e0000080e0500 */
[----:B0-----:R-:W-:-:S13]  /*ac80*/  ISETP.NE.AND P0, PT, R5, RZ, PT ;  /* 0x000000ff0500720c */ /* 0x001fda0003f05270 */
[----:B------:R-:W-:Y:S05]  /*ac90*/  @P0 EXIT ;  /* 0x000000000000094d */ /* 0x000fea0003800000 */
[----:B------:R-:W-:Y:S01]  /*aca0*/  LOP3.LUT P0, RZ, R7, 0xff, RZ, 0xc0, !PT ;  /* 0x000000ff07ff7812 */ /* 0x000fe2000780c0ff */
[----:B------:R-:W-:Y:S02]  /*acb0*/  IMAD.MOV.U32 R10, RZ, RZ, 0x1 ;  /* 0x00000001ff0a7424 */ /* 0x000fe400078e00ff */
[----:B------:R-:W-:-:S10]  /*acc0*/  IMAD.MOV.U32 R11, RZ, RZ, RZ ;  /* 0x000000ffff0b7224 */ /* 0x000fd400078e00ff */
[----:B------:R-:W-:Y:S05]  /*acd0*/  @!P0 BRA `(.L_x_285) ;  /* 0x0000000c00788947 */ /* 0x000fea0003800000 */
[----:B------:R-:W0:Y:S01]  /*ace0*/  LDC R5, c[0x0][0x28c] ;  /* 0x0000a300ff057b82 */ /* 0x000e220000000800 */
[----:B------:R-:W1:Y:S01]  /*acf0*/  S2R R17, SR_CgaCtaId ;  /* 0x0000000000117919 */ /* 0x000e620000008800 */
[----:B------:R-:W-:Y:S01]  /*ad00*/  ULDC UR5, c[0x0][0x758] ;  /* 0x0001d60000057ab9 */ /* 0x000fe20000000800 */
[----:B------:R-:W-:Y:S01]  /*ad10*/  UMOV UR7, 0xffffffff ;  /* 0xffffffff00077882 */ /* 0x000fe20000000000 */
[----:B------:R-:W-:Y:S01]  /*ad20*/  ULDC UR6, c[0x0][0xc] ;  /* 0x0000030000067ab9 */ /* 0x000fe20000000800 */
[----:B------:R-:W-:Y:S01]  /*ad30*/  USHF.L.U32 UR9, UR7, UR5, URZ ;  /* 0x0000000507097299 */ /* 0x000fe2000800063f */
[----:B------:R-:W-:Y:S01]  /*ad40*/  BSSY B0, `(.L_x_285) ;  /* 0x00000d7000007945 */ /* 0x000fe20003800000 */
[----:B------:R-:W-:Y:S01]  /*ad50*/  UMOV UR8, 0x1 ;  /* 0x0000000100087882 */ /* 0x000fe20000000000 */
[----:B------:R-:W-:Y:S01]  /*ad60*/  ULDC UR7, c[0x0][0x10] ;  /* 0x0000040000077ab9 */ /* 0x000fe20000000800 */
[----:B------:R-:W-:Y:S01]  /*ad70*/  USHF.L.U32 UR5, UR8, UR5, URZ ;  /* 0x0000000508057299 */ /* 0x000fe2000800063f */
[----:B------:R-:W-:Y:S01]  /*ad80*/  IMAD.MOV.U32 R13, RZ, RZ, 0x1 ;  /* 0x00000001ff0d7424 */ /* 0x000fe200078e00ff */
[----:B------:R-:W-:Y:S01]  /*ad90*/  UIMAD.WIDE.U32 UR6, UR6, UR7, URZ ;  /* 0x00000007060672a5 */ /* 0x000fe2000f8e003f */
[----:B------:R-:W-:Y:S01]  /*ada0*/  LOP3.LUT R12, R4, 0x2, RZ, 0xfc, !PT ;  /* 0x00000002040c7812 */ /* 0x000fe200078efcff */
[----:B------:R-:W-:Y:S01]  /*adb0*/  ULDC UR8, c[0x0][0x14] ;  /* 0x0000050000087ab9 */ /* 0x000fe20000000800 */
[----:B------:R-:W-:Y:S01]  /*adc0*/  IMAD.MOV.U32 R11, RZ, RZ, RZ ;  /* 0x000000ffff0b7224 */ /* 0x000fe200078e00ff */
[----:B------:R-:W-:-:S02]  /*add0*/  UIMAD.WIDE.U32 UR32, UR6, UR8, URZ ;  /* 0x00000008062072a5 */ /* 0x000fc4000f8e003f */
[----:B------:R-:W-:Y:S01]  /*ade0*/  UIMAD UR7, UR7, UR8, URZ ;  /* 0x00000008070772a4 */ /* 0x000fe2000f8e023f */
[----:B------:R-:W-:Y:S01]  /*adf0*/  ULDC UR4, c[0x0][0x700] ;  /* 0x0001c00000047ab9 */ /* 0x000fe20000000800 */
[----:B------:R-:W-:Y:S02]  /*ae00*/  ULOP3.LUT UR6, URZ, UR9, URZ, 0x33, !UPT ;  /* 0x000000093f067292 */ /* 0x000fe4000f8e333f */
[----:B------:R-:W-:Y:S01]  /*ae10*/  UIADD3 UR4, UR4, -0x1, URZ ;  /* 0xffffffff04047890 */ /* 0x000fe2000fffe03f */
[----:B0-----:R-:W-:Y:S01]  /*ae20*/  VIADD R5, R5, 0x3f ;  /* 0x0000003f05057836 */ /* 0x001fe20000000000 */
[----:B------:R-:W-:Y:S01]  /*ae30*/  UIADD3 UR7, UR33, UR7, URZ ;  /* 0x0000000721077290 */ /* 0x000fe2000fffe03f */
[----:B------:R-:W-:-:S03]  /*ae40*/  ULDC.64 UR34, c[0x0][0x198] ;  /* 0x0000660000227ab9 */ /* 0x000fc60000000a00 */
[----:B------:R-:W-:-:S04]  /*ae50*/  SHF.R.S32.HI R10, RZ, 0x1f, R5 ;  /* 0x0000001fff0a7819 */ /* 0x000fc80000011405 */
[----:B------:R-:W-:Y:S01]  /*ae60*/  LEA.HI R14, R10, R5, RZ, 0x6 ;  /* 0x000000050a0e7211 */ /* 0x000fe200078f30ff */
[C---:B-1----:R-:W-:Y:S02]  /*ae70*/  IMAD.SHL.U32 R15, R17.reuse, 0x80, RZ ;  /* 0x00000080110f7824 */ /* 0x042fe400078e00ff */
[C---:B------:R-:W-:Y:S01]  /*ae80*/  IMAD.SHL.U32 R16, R17.reuse, 0x1000, RZ ;  /* 0x0000100011107824 */ /* 0x040fe200078e00ff */
[----:B------:R-:W-:Y:S01]  /*ae90*/  SHF.R.S32.HI R14, RZ, 0x6, R14 ;  /* 0x00000006ff0e7819 */ /* 0x000fe2000001140e */
[----:B------:R-:W-:Y:S01]  /*aea0*/  IMAD.SHL.U32 R17, R17, 0x400, RZ ;  /* 0x0000040011117824 */ /* 0x000fe200078e00ff */
[----:B------:R-:W-:Y:S01]  /*aeb0*/  LOP3.LUT R15, R15, 0x80, RZ, 0xc0, !PT ;  /* 0x000000800f0f7812 */ /* 0x000fe200078ec0ff */
[----:B------:R-:W-:Y:S01]  /*aec0*/  IMAD.MOV.U32 R10, RZ, RZ, 0x1 ;  /* 0x00000001ff0a7424 */ /* 0x000fe200078e00ff */
[----:B------:R-:W-:Y:S01]  /*aed0*/  LOP3.LUT R16, R16, 0x1000, RZ, 0xc0, !PT ;  /* 0x0000100010107812 */ /* 0x000fe200078ec0ff */
[----:B------:R-:W-:Y:S01]  /*aee0*/  VIADD R18, R14, 0x1 ;  /* 0x000000010e127836 */ /* 0x000fe20000000000 */
[----:B------:R-:W-:-:S07]  /*aef0*/  LOP3.LUT R17, R17, 0x400, RZ, 0xc0, !PT ;  /* 0x0000040011117812 */ /* 0x000fce00078ec0ff */
.L_x_296:
[----:B------:R-:W-:-:S03]  /*af00*/  UMOV UR8, 0xffffffff ;  /* 0xffffffff00087882 */ /* 0x000fc60000000000 */
[----:B------:R-:W-:Y:S05]  /*af10*/  BRA.DIV UR8, `(.L_x_286) ;  /* 0x0000001208087947 */ /* 0x000fea000b800000 */
[----:B------:R-:W-:-:S13]  /*af20*/  ELECT P0, URZ, PT ;  /* 0x00000000003f782f */ /* 0x000fda0003800000 */
.L_x_309:
[----:B------:R-:W0:Y:S01]  /*af30*/  LDC R5, c[0x0][0x28c] ;  /* 0x0000a300ff057b82 */ /* 0x000e220000000800 */
[----:B------:R-:W-:Y:S01]  /*af40*/  BSSY B1, `(.L_x_287) ;  /* 0x0000046000017945 */ /* 0x000fe20003800000 */
[----:B0-----:R-:W-:-:S13]  /*af50*/  ISETP.LT.OR P0, PT, R5, 0x1, !P0 ;  /* 0x000000010500780c */ /* 0x001fda0004701670 */
[----:B------:R-:W-:Y:S05]  /*af60*/  @P0 BRA `(.L_x_288) ;  /* 0x00000004000c0947 */ /* 0x000fea0003800000 */
[----:B------:R-:W-:Y:S01]  /*af70*/  IMAD.SHL.U32 R21, R6, 0x80, RZ ;  /* 0x0000008006157824 */ /* 0x000fe200078e00ff */
[----:B------:R-:W-:Y:S01]  /*af80*/  CS2R R24, SRZ ;  /* 0x0000000000187805 */ /* 0x000fe2000001ff00 */
[----:B------:R-:W-:Y:S02]  /*af90*/  IMAD R20, R8, 0x100, R15 ;  /* 0x0000010008147824 */ /* 0x000fe400078e020f */
[----:B------:R-:W-:Y:S02]  /*afa0*/  IMAD.MOV.U32 R5, RZ, RZ, R18 ;  /* 0x000000ffff057224 */ /* 0x000fe400078e0012 */
[----:B------:R-:W-:Y:S02]  /*afb0*/  IMAD.MOV.U32 R6, RZ, RZ, R10 ;  /* 0x000000ffff067224 */ /* 0x000fe400078e000a */
[----:B------:R-:W-:Y:S02]  /*afc0*/  IMAD.MOV.U32 R7, RZ, RZ, R11 ;  /* 0x000000ffff077224 */ /* 0x000fe400078e000b */
[----:B------:R-:W-:-:S07]  /*afd0*/  IMAD.MOV.U32 R26, RZ, RZ, RZ ;  /* 0x000000ffff1a7224 */ /* 0x000fce00078e00ff */
.L_x_291:
[----:B------:R-:W0:Y:S01]  /*afe0*/  S2R R9, SR_CgaCtaId ;  /* 0x0000000000097919 */ /* 0x000e220000008800 */
[----:B------:R-:W-:Y:S02]  /*aff0*/  MOV R8, 0x400 ;  /* 0x0000040000087802 */ /* 0x000fe40000000f00 */
[----:B------:R-:W-:Y:S02]  /*b000*/  LOP3.LUT P1, RZ, R0, 0x7f, RZ, 0xc0, !PT ;  /* 0x0000007f00ff7812 */ /* 0x000fe4000782c0ff */
[----:B0-----:R-:W-:Y:S02]  /*b010*/  LEA R22, R9, R8, 0x18 ;  /* 0x0000000809167211 */ /* 0x001fe400078ec0ff */
[----:B------:R-:W-:-:S09]  /*b020*/  SHF.L.U32 R8, R6, 0x1f, RZ ;  /* 0x0000001f06087819 */ /* 0x000fd200000006ff */
[----:B------:R-:W0:Y:S01]  /*b030*/  @!P1 LDC R9, c[0x0][0x640] ;  /* 0x00019000ff099b82 */ /* 0x000e220000000800 */
[----:B------:R-:W-:-:S04]  /*b040*/  IMAD R23, R7, 0x8, R22 ;  /* 0x0000000807177824 */ /* 0x000fc800078e0216 */
[----:B------:R-:W1:Y:S02]  /*b050*/  SYNCS.PHASECHK.TRANS64.TRYWAIT P0, [R23+URZ+0x30], R8 ;  /* 0x00003008170075a7 */ /* 0x000e64000800017f */
[----:B-1----:R-:W-:Y:S05]  /*b060*/  @!P0 BRA `(.L_x_289) ;  /* 0x0000000c00d48947 */ /* 0x002fea0003800000 */
.L_x_310:
[----:B-1----:R-:W-:Y:S01]  /*b070*/  PRMT R8, R12, 0x9910, RZ ;  /* 0x000099100c087816 */ /* 0x002fe200000000ff */
[----:B0-----:R0:W-:Y:S03]  /*b080*/  @!P1 SYNCS.ARRIVE.TRANS64 RZ, [R23+URZ], R9 ;  /* 0x0000000917ff99a7 */ /* 0x0011e6000800003f */
[----:B------:R-:W-:-:S13]  /*b090*/  ISETP.NE.AND P0, PT, R8, 0x2, PT ;  /* 0x000000020800780c */ /* 0x000fda0003f05270 */
[----:B0-----:R-:W-:Y:S05]  /*b0a0*/  @P0 BRA `(.L_x_290) ;  /* 0x0000000000040947 */ /* 0x001fea0003800000 */
[----:B------:R-:W-:Y:S01]  /*b0b0*/  BPT.TRAP 0x1 ;  /* 0x000000040000795c */ /* 0x000fe20000300000 */
.L_x_290:
[C---:B------:R-:W-:Y:S01]  /*b0c0*/  IMAD R8, R7.reuse, 0x2000, R16 ;  /* 0x0000200007087824 */ /* 0x040fe200078e0210 */
[----:B------:R-:W-:Y:S01]  /*b0d0*/  R2UR UR9, R22 ;  /* 0x00000000160972ca */ /* 0x000fe200000e0000 */
[--C-:B------:R-:W-:Y:S01]  /*b0e0*/  IMAD R9, R7, 0x4000, R22.reuse ;  /* 0x0000400007097824 */ /* 0x100fe200078e0216 */
[----:B------:R-:W-:Y:S01]  /*b0f0*/  R2UR UR25, R23 ;  /* 0x00000000171972ca */ /* 0x000fe200000e0000 */
[----:B------:R-:W-:Y:S01]  /*b100*/  IMAD R8, R8, 0x2, R22 ;  /* 0x0000000208087824 */ /* 0x000fe200078e0216 */
[----:B------:R-:W-:Y:S01]  /*b110*/  R2UR UR28, R19 ;  /* 0x00000000131c72ca */ /* 0x000fe200000e0000 */
[----:B------:R-:W-:Y:S01]  /*b120*/  VIADD R5, R5, 0xffffffff ;  /* 0xffffffff05057836 */ /* 0x000fe20000000000 */
[----:B------:R-:W-:Y:S01]  /*b130*/  R2UR UR8, R9 ;  /* 0x00000000090872ca */ /* 0x000fe200000e0000 */
[----:B------:R-:W-:Y:S01]  /*b140*/  UIADD3 UR14, UP0, UR34, 0xf0, URZ ;  /* 0x000000f0220e7890 */ /* 0x000fe2000ff1e03f */
[----:B------:R-:W-:Y:S01]  /*b150*/  R2UR UR24, R8 ;  /* 0x00000000081872ca */ /* 0x000fe200000e0000 */
[----:B------:R-:W-:Y:S01]  /*b160*/  IMAD R8, R7, 0x800, R17 ;  /* 0x0000080007087824 */ /* 0x000fe200078e0211 */
[----:B------:R-:W-:Y:S01]  /*b170*/  R2UR UR27, R20 ;  /* 0x00000000141b72ca */ /* 0x000fe200000e0000 */
[----:B------:R-:W-:Y:S01]  /*b180*/  UIADD3 UR22, UP1, UR34, 0x1f0, URZ ;  /* 0x000001f022167890 */ /* 0x000fe2000ff3e03f */
[----:B------:R-:W-:Y:S01]  /*b190*/  R2UR UR26, R25 ;  /* 0x00000000191a72ca */ /* 0x000fe200000e0000 */
[----:B------:R-:W-:Y:S01]  /*b1a0*/  UIADD3 UR36, UP2, UR34, 0x2f0, URZ ;  /* 0x000002f022247890 */ /* 0x000fe2000ff5e03f */
[----:B------:R-:W-:Y:S01]  /*b1b0*/  R2UR UR16, R8 ;  /* 0x00000000081072ca */ /* 0x000fe200000e0000 */
[----:B------:R-:W-:Y:S01]  /*b1c0*/  UIADD3.X UR15, URZ, UR35, URZ, UP0, !UPT ;  /* 0x000000233f0f7290 */ /* 0x000fe200087fe43f */
[----:B------:R-:W-:Y:S01]  /*b1d0*/  R2UR UR19, R26 ;  /* 0x000000001a1372ca */ /* 0x000fe200000e0000 */
[----:B------:R-:W-:Y:S01]  /*b1e0*/  UIADD3.X UR23, URZ, UR35, URZ, UP1, !UPT ;  /* 0x000000233f177290 */ /* 0x000fe20008ffe43f */
[----:B------:R-:W-:Y:S01]  /*b1f0*/  R2UR UR10, R24 ;  /* 0x00000000180a72ca */ /* 0x000fe200000e0000 */
[----:B------:R-:W-:Y:S01]  /*b200*/  VIADD R7, R7, 0x1 ;  /* 0x0000000107077836 */ /* 0x000fe20000000000 */
[----:B------:R-:W-:Y:S01]  /*b210*/  R2UR UR11, R21 ;  /* 0x00000000150b72ca */ /* 0x000fe200000e0000 */
[----:B------:R-:W-:Y:S01]  /*b220*/  UIADD3 UR24, UR24, 0x180, URZ ;  /* 0x0000018018187890 */ /* 0x000fe2000fffe03f */
[----:B------:R-:W-:Y:S01]  /*b230*/  ISETP.GT.AND P1, PT, R5, 0x1, PT ;  /* 0x000000010500780c */ /* 0x000fe20003f24270 */
[----:B------:R-:W-:Y:S01]  /*b240*/  UIADD3.X UR37, URZ, UR35, URZ, UP2, !UPT ;  /* 0x000000233f257290 */ /* 0x000fe200097fe43f */
[----:B------:R-:W-:Y:S01]  /*b250*/  ISETP.NE.AND P0, PT, R7, 0x6, PT ;  /* 0x000000060700780c */ /* 0x000fe20003f05270 */
[----:B------:R-:W-:Y:S01]  /*b260*/  UIADD3 UR8, UR8, 0x18180, URZ ;  /* 0x0001818008087890 */ /* 0x000fe2000fffe03f */
[----:B------:R-:W-:Y:S01]  /*b270*/  VIADD R26, R26, 0x1 ;  /* 0x000000011a1a7836 */ /* 0x000fe20000000000 */
[----:B------:R-:W-:Y:S01]  /*b280*/  UIADD3 UR16, UR9, 0x30180, UR16 ;  /* 0x0003018009107890 */ /* 0x000fe2000fffe010 */
[----:B------:R-:W-:Y:S01]  /*b290*/  SEL R9, RZ, 0x1, P0 ;  /* 0x00000001ff097807 */ /* 0x000fe20000000000 */
[----:B------:R-:W-:Y:S01]  /*b2a0*/  UMOV UR13, 0x30000 ;  /* 0x00030000000d7882 */ /* 0x000fe20000000000 */
[----:B------:R-:W-:Y:S01]  /*b2b0*/  UMOV UR30, 0x0 ;  /* 0x00000000001e7882 */ /* 0x000fe20000000000 */
[----:B------:R-:W-:Y:S01]  /*b2c0*/  UMOV UR31, 0x10000000 ;  /* 0x10000000001f7882 */ /* 0x000fe20000000000 */
[----:B------:R-:W-:Y:S01]  /*b2d0*/  UMOV UR17, UR25 ;  /* 0x0000001900117c82 */ /* 0x000fe20008000000 */
[----:B------:R-:W-:Y:S01]  /*b2e0*/  UMOV UR20, UR28 ;  /* 0x0000001c00147c82 */ /* 0x000fe20008000000 */
[----:B------:R-:W-:Y:S01]  /*b2f0*/  UMOV UR18, UR27 ;  /* 0x0000001b00127c82 */ /* 0x000fe20008000000 */
[----:B------:R0:W-:Y:S01]  /*b300*/  UTMALDG.3D.MULTICAST [UR24], [UR14], UR13, desc[UR30] ;  /* 0x00001e180e0073b4 */ /* 0x0001e2000801180d */
[----:B------:R-:W-:Y:S01]  /*b310*/  UMOV UR9, UR25 ;  /* 0x0000001900097c82 */ /* 0x000fe20008000000 */
[----:B------:R-:W-:Y:S01]  /*b320*/  UMOV UR12, UR28 ;  /* 0x0000001c000c7c82 */ /* 0x000fe20008000000 */
[----:B------:R-:W-:Y:S01]  /*b330*/  LOP3.LUT R6, R6, R9, RZ, 0x3c, !PT ;  /* 0x0000000906067212 */ /* 0x000fe200078e3cff */
[----:B------:R-:W-:Y:S01]  /*b340*/  VIADD R25, R25, 0x20 ;  /* 0x0000002019197836 */ /* 0x000fe20000000000 */
[----:B------:R-:W-:Y:S01]  /*b350*/  SEL R7, R7, RZ, P0 ;  /* 0x000000ff07077207 */ /* 0x000fe20000000000 */
[----:B------:R-:W-:Y:S01]  /*b360*/  VIADD R24, R24, 0x40 ;  /* 0x0000004018187836 */ /* 0x000fe20000000000 */
[----:B------:R0:W-:Y:S01]  /*b370*/  UTMALDG.3D.MULTICAST [UR16], [UR22], UR13, desc[UR30] ;  /* 0x00001e10160073b4 */ /* 0x0001e2000801180d */
[----:B------:R0:W-:Y:S02]  /*b380*/  UTMALDG.3D [UR8], [UR36], desc[UR30] ;  /* 0x00001e08240075b4 */ /* 0x0001e40008011000 */
[----:B0-----:R-:W-:Y:S05]  /*b390*/  @P1 BRA `(.L_x_291) ;  /* 0xfffffffc00101947 */ /* 0x001fea000383ffff */
.L_x_288:
[----:B------:R-:W-:Y:S05]  /*b3a0*/  BSYNC B1 ;  /* 0x0000000000017941 */ /* 0x000fea0003800000 */
.L_x_287:
[----:B------:R-:W-:Y:S01]  /*b3b0*/  LOP3.LUT P1, RZ, R13, 0xff, RZ, 0xc0, !PT ;  /* 0x000000ff0dff7812 */ /* 0x000fe2000782c0ff */
[C---:B------:R-:W-:Y:S01]  /*b3c0*/  IMAD.IADD R8, R14.reuse, 0x1, R11 ;  /* 0x000000010e087824 */ /* 0x040fe200078e020b */
[----:B------:R-:W-:Y:S01]  /*b3d0*/  ULDC.64 UR8, c[0x0][0x750] ;  /* 0x0001d40000087ab9 */ /* 0x000fe20000000a00 */
[----:B------:R-:W-:Y:S01]  /*b3e0*/  ISETP.GE.U32.AND P2, PT, R14, 0x6, PT ;  /* 0x000000060e00780c */ /* 0x000fe20003f46070 */
[----:B------:R-:W-:Y:S01]  /*b3f0*/  BSSY B1, `(.L_x_292) ;  /* 0x0000069000017945 */ /* 0x000fe20003800000 */
[----:B------:R-:W-:Y:S01]  /*b400*/  IMAD.MOV.U32 R19, RZ, RZ, -0x1 ;  /* 0xffffffffff137424 */ /* 0x000fe200078e00ff */
[----:B------:R-:W-:Y:S02]  /*b410*/  ISETP.GT.U32.AND P0, PT, R8, 0x5, PT ;  /* 0x000000050800780c */ /* 0x000fe40003f04070 */
[----:B------:R-:W-:Y:S02]  /*b420*/  PRMT R13, RZ, 0x7610, R13 ;  /* 0x00007610ff0d7816 */ /* 0x000fe4000000000d */
[----:B------:R-:W-:-:S03]  /*b430*/  ISETP.LT.U32.AND P0, PT, R14, 0x6, P0 ;  /* 0x000000060e00780c */ /* 0x000fc60000701070 */
[----:B------:R-:W0:Y:S01]  /*b440*/  @P1 S2R R6, SR_CgaCtaId ;  /* 0x0000000000061919 */ /* 0x000e220000008800 */
[----:B------:R-:W-:-:S04]  /*b450*/  @P1 MOV R5, 0x400 ;  /* 0x0000040000051802 */ /* 0x000fc80000000f00 */
[----:B0-----:R-:W-:Y:S01]  /*b460*/  @P1 LEA R5, R6, R5, 0x18 ;  /* 0x0000000506051211 */ /* 0x001fe200078ec0ff */
[----:B------:R-:W-:-:S03]  /*b470*/  IMAD.WIDE.U32 R6, R8, -0x55555555, RZ ;  /* 0xaaaaaaab08067825 */ /* 0x000fc600078e00ff */
[----:B------:R0:W-:Y:S01]  /*b480*/  @P1 SYNCS.ARRIVE.TRANS64.A1T0 RZ, [R5+URZ+0x78], RZ ;  /* 0x000078ff05ff19a7 */ /* 0x0001e2000810003f */
[----:B------:R-:W-:Y:S01]  /*b490*/  IADD3 R2, P1, R2, UR32, RZ ;  /* 0x0000002002027c10 */ /* 0x000fe2000ff3e0ff */
[----:B------:R-:W-:Y:S01]  /*b4a0*/  IMAD.MOV.U32 R6, RZ, RZ, -0x1 ;  /* 0xffffffffff067424 */ /* 0x000fe200078e00ff */
[----:B------:R-:W-:Y:S02]  /*b4b0*/  SHF.R.U32.HI R7, RZ, 0x2, R7 ;  /* 0x00000002ff077819 */ /* 0x000fe40000011607 */
[----:B------:R-:W-:Y:S02]  /*b4c0*/  IADD3.X R3, R3, UR7, RZ, P1, !PT ;  /* 0x0000000703037c10 */ /* 0x000fe40008ffe4ff */
[----:B0-----:R-:W-:Y:S01]  /*b4d0*/  SEL R5, RZ, 0x1, !P0 ;  /* 0x00000001ff057807 */ /* 0x001fe20004000000 */
[----:B------:R-:W-:Y:S01]  /*b4e0*/  IMAD R11, R7, -0x6, R8 ;  /* 0xfffffffa070b7824 */ /* 0x000fe200078e0208 */
[----:B------:R-:W-:Y:S01]  /*b4f0*/  ISETP.GE.U32.AND P0, PT, R2, UR8, PT ;  /* 0x0000000802007c0c */ /* 0x000fe2000bf06070 */
[----:B------:R-:W-:Y:S01]  /*b500*/  IMAD.MOV.U32 R8, RZ, RZ, -0x1 ;  /* 0xffffffffff087424 */ /* 0x000fe200078e00ff */
[----:B------:R-:W-:-:S02]  /*b510*/  LOP3.LUT R10, R10, R5, RZ, 0x3c, !PT ;  /* 0x000000050a0a7212 */ /* 0x000fc400078e3cff */
[----:B------:R-:W-:Y:S02]  /*b520*/  ISETP.GE.U32.AND.EX P0, PT, R3, UR9, PT, P0 ;  /* 0x0000000903007c0c */ /* 0x000fe4000bf06100 */
[----:B------:R-:W-:Y:S02]  /*b530*/  @P2 LOP3.LUT R10, R10, 0x1, R7, 0x78, !PT ;  /* 0x000000010a0a2812 */ /* 0x000fe400078e7807 */
[----:B------:R-:W-:-:S09]  /*b540*/  PRMT R5, RZ, 0x7610, R5 ;  /* 0x00007610ff057816 */ /* 0x000fd20000000005 */
[----:B------:R-:W-:Y:S05]  /*b550*/  @P0 BRA `(.L_x_293) ;  /* 0x0000000400480947 */ /* 0x000fea0003800000 */
[----:B------:R-:W0:Y:S01]  /*b560*/  S2R R5, SR_CTAID.X ;  /* 0x0000000000057919 */ /* 0x000e220000002500 */
[----:B------:R-:W-:Y:S01]  /*b570*/  ULDC UR8, c[0x0][0x150] ;  /* 0x0000540000087ab9 */ /* 0x000fe20000000800 */
[----:B------:R-:W1:Y:S01]  /*b580*/  LDC R8, c[0x0][0x144] ;  /* 0x00005100ff087b82 */ /* 0x000e620000000800 */
[----:B------:R-:W-:Y:S01]  /*b590*/  ULDC UR11, c[0x0][0x730] ;  /* 0x0001cc00000b7ab9 */ /* 0x000fe20000000800 */
[----:B------:R-:W2:Y:S01]  /*b5a0*/  S2R R21, SR_CTAID.Y ;  /* 0x0000000000157919 */ /* 0x000ea20000002600 */
[----:B------:R-:W-:-:S05]  /*b5b0*/  ULDC UR12, c[0x0][0x154] ;  /* 0x00005500000c7ab9 */ /* 0x000fca0000000800 */
[----:B------:R-:W3:Y:S01]  /*b5c0*/  LDC R20, c[0x0][0x148] ;  /* 0x00005200ff147b82 */ /* 0x000ee20000000800 */
[----:B0-----:R-:W-:Y:S02]  /*b5d0*/  I2FP.F32.U32 R6, R5 ;  /* 0x0000000500067245 */ /* 0x001fe40000201000 */
[----:B--2---:R-:W-:-:S03]  /*b5e0*/  I2FP.F32.U32 R22, R21 ;  /* 0x0000001500167245 */ /* 0x004fc60000201000 */
[----:B------:R-:W-:Y:S01]  /*b5f0*/  FMUL R7, R6, UR8 ;  /* 0x0000000806077c20 */ /* 0x000fe20008400000 */
[----:B------:R-:W-:Y:S02]  /*b600*/  ULDC.64 UR8, c[0x0][0x728] ;  /* 0x0001ca0000087ab9 */ /* 0x000fe40000000a00 */
[----:B------:R-:W-:-:S03]  /*b610*/  ISETP.NE.U32.AND P0, PT, RZ, UR8, PT ;  /* 0x00000008ff007c0c */ /* 0x000fc6000bf05070 */
[----:B------:R-:W0:Y:S01]  /*b620*/  F2I.U32.TRUNC.NTZ R7, R7 ;  /* 0x0000000700077305 */ /* 0x000e22000020f000 */
[----:B------:R-:W-:Y:S01]  /*b630*/  ISETP.NE.AND.EX P0, PT, RZ, UR9, PT, P0 ;  /* 0x00000009ff007c0c */ /* 0x000fe2000bf05300 */
[----:B0-----:R-:W-:Y:S02]  /*b640*/  IMAD.MOV R6, RZ, RZ, -R7 ;  /* 0x000000ffff067224 */ /* 0x001fe400078e0a07 */
[----:B------:R-:W-:Y:S02]  /*b650*/  IMAD.MOV.U32 R7, RZ, RZ, R3 ;  /* 0x000000ffff077224 */ /* 0x000fe400078e0003 */
[----:B-1----:R-:W-:Y:S02]  /*b660*/  IMAD R5, R8, R6, R5 ;  /* 0x0000000608057224 */ /* 0x002fe400078e0205 */
[----:B------:R-:W-:-:S06]  /*b670*/  IMAD.MOV.U32 R6, RZ, RZ, R2 ;  /* 0x000000ffff067224 */ /* 0x000fcc00078e0002 */
[----:B---3--:R-:W-:Y:S05]  /*b680*/  @!P0 BRA `(.L_x_294) ;  /* 0x0000000000288947 */ /* 0x008fea0003800000 */
[----:B------:R-:W-:Y:S02]  /*b690*/  ULDC UR10, c[0x0][0x734] ;  /* 0x0001cd00000a7ab9 */ /* 0x000fe40000000800 */
[----:B------:R-:W-:-:S05]  /*b6a0*/  IADD3 R7, P0, R2, UR10, RZ ;  /* 0x0000000a02077c10 */ /* 0x000fca000ff1e0ff */
[----:B------:R-:W-:-:S04]  /*b6b0*/  IMAD.X R19, RZ, RZ, R3, P0 ;  /* 0x000000ffff137224 */ /* 0x000fc800000e0603 */
[----:B------:R-:W-:-:S04]  /*b6c0*/  IMAD.WIDE.U32 R8, R19, UR8, RZ ;  /* 0x0000000813087c25 */ /* 0x000fc8000f8e00ff */
[----:B------:R-:W-:-:S04]  /*b6d0*/  IMAD.WIDE.U32 R8, P0, R7, UR9, R8 ;  /* 0x0000000907087c25 */ /* 0x000fc8000f800008 */
[----:B------:R-:W-:-:S04]  /*b6e0*/  IMAD.WIDE.U32 R6, R7, UR8, RZ ;  /* 0x0000000807067c25 */ /* 0x000fc8000f8e00ff */
[----:B------:R-:W-:Y:S01]  /*b6f0*/  IMAD.MOV.U32 R6, RZ, RZ, R9 ;  /* 0x000000ffff067224 */ /* 0x000fe200078e0009 */
[----:B------:R-:W-:Y:S01]  /*b700*/  IADD3 RZ, P1, R7, R8, RZ ;  /* 0x0000000807ff7210 */ /* 0x000fe20007f3e0ff */
[----:B------:R-:W-:-:S04]  /*b710*/  IMAD.X R7, RZ, RZ, RZ, P0 ;  /* 0x000000ffff077224 */ /* 0x000fc800000e06ff */
[----:B------:R-:W-:-:S08]  /*b720*/  IMAD.WIDE.U32.X R6, R19, UR9, R6, P1 ;  /* 0x0000000913067c25 */ /* 0x000fd000088e0406 */
.L_x_294:
[--C-:B------:R-:W-:Y:S01]  /*b730*/  SHF.R.U64 R19, R6, UR11, R7.reuse ;  /* 0x0000000b06137c19 */ /* 0x100fe20008001207 */
[----:B------:R-:W-:Y:S01]  /*b740*/  FMUL R22, R22, UR12 ;  /* 0x0000000c16167c20 */ /* 0x000fe20008400000 */
[----:B------:R-:W-:Y:S01]  /*b750*/  SHF.R.U32.HI R6, RZ, UR11, R7 ;  /* 0x0000000bff067c19 */ /* 0x000fe20008011607 */
[----:B------:R-:W-:Y:S01]  /*b760*/  ULDC.64 UR8, c[0x0][0x720] ;  /* 0x0001c80000087ab9 */ /* 0x000fe20000000a00 */
[----:B------:R-:W-:Y:S01]  /*b770*/  IADD3 R7, P0, RZ, -R19, RZ ;  /* 0x80000013ff077210 */ /* 0x000fe20007f1e0ff */
[----:B------:R-:W-:Y:S02]  /*b780*/  ULDC.64 UR10, c[0x0][0x740] ;  /* 0x0001d000000a7ab9 */ /* 0x000fe40000000a00 */
[----:B------:R-:W0:Y:S02]  /*b790*/  F2I.U32.TRUNC.NTZ R22, R22 ;  /* 0x0000001600167305 */ /* 0x000e24000020f000 */
[----:B------:R-:W-:Y:S01]  /*b7a0*/  IMAD.X R6, RZ, RZ, ~R6, P0 ;  /* 0x000000ffff067224 */ /* 0x000fe200000e0e06 */
[----:B------:R-:W-:-:S03]  /*b7b0*/  ISETP.NE.U32.AND P0, PT, RZ, UR10, PT ;  /* 0x0000000aff007c0c */ /* 0x000fc6000bf05070 */
[----:B------:R-:W-:Y:S01]  /*b7c0*/  IMAD R6, R6, UR8, RZ ;  /* 0x0000000806067c24 */ /* 0x000fe2000f8e02ff */
[----:B------:R-:W-:-:S03]  /*b7d0*/  ISETP.NE.AND.EX P0, PT, RZ, UR11, PT, P0 ;  /* 0x0000000bff007c0c */ /* 0x000fc6000bf05300 */
[C---:B------:R-:W-:Y:S02]  /*b7e0*/  IMAD R9, R7.reuse, UR9, R6 ;  /* 0x0000000907097c24 */ /* 0x040fe4000f8e0206 */
[----:B------:R-:W-:Y:S01]  /*b7f0*/  IMAD.WIDE.U32 R6, R7, UR8, R2 ;  /* 0x0000000807067c25 */ /* 0x000fe2000f8e0002 */
[----:B------:R-:W-:-:S03]  /*b800*/  ULDC UR8, c[0x0][0x718] ;  /* 0x0001c60000087ab9 */ /* 0x000fc60000000800 */
[----:B0-----:R-:W-:Y:S02]  /*b810*/  IMAD.MOV R8, RZ, RZ, -R22 ;  /* 0x000000ffff087224 */ /* 0x001fe400078e0a16 */
[----:B------:R-:W-:Y:S02]  /*b820*/  IMAD.IADD R7, R7, 0x1, R9 ;  /* 0x0000000107077824 */ /* 0x000fe400078e0209 */
[----:B------:R-:W-:-:S03]  /*b830*/  @P4 IMAD R5, R20, R8, R21 ;  /* 0x0000000814054224 */ /* 0x000fc600078e0215 */
[--C-:B------:R-:W-:Y:S02]  /*b840*/  SHF.R.U64 R20, R6, UR8, R7.reuse ;  /* 0x0000000806147c19 */ /* 0x100fe40008001207 */
[----:B------:R-:W-:Y:S01]  /*b850*/  SHF.R.U32.HI R7, RZ, UR8, R7 ;  /* 0x00000008ff077c19 */ /* 0x000fe20008011607 */
[----:B------:R-:W-:-:S03]  /*b860*/  ULDC UR8, c[0x0][0x708] ;  /* 0x0001c20000087ab9 */ /* 0x000fc60000000800 */
[--C-:B------:R-:W-:Y:S02]  /*b870*/  SHF.R.U64 R22, R20, UR8, R7.reuse ;  /* 0x0000000814167c19 */ /* 0x100fe40008001207 */
[----:B------:R-:W-:Y:S01]  /*b880*/  SHF.R.U32.HI R7, RZ, UR8, R7 ;  /* 0x00000008ff077c19 */ /* 0x000fe20008011607 */
[----:B------:R-:W-:-:S03]  /*b890*/  ULDC UR8, c[0x0][0x758] ;  /* 0x0001d60000087ab9 */ /* 0x000fc60000000800 */
[--C-:B------:R-:W-:Y:S02]  /*b8a0*/  SHF.R.U64 R21, R22, UR8, R7.reuse ;  /* 0x0000000816157c19 */ /* 0x100fe40008001207 */
[----:B------:R-:W-:-:S03]  /*b8b0*/  SHF.R.U32.HI R23, RZ, UR8, R7 ;  /* 0x00000008ff177c19 */ /* 0x000fc60008011607 */
[----:B------:R-:W-:Y:S02]  /*b8c0*/  IMAD.MOV.U32 R6, RZ, RZ, R21 ;  /* 0x000000ffff067224 */ /* 0x000fe400078e0015 */
[----:B------:R-:W-:Y:S01]  /*b8d0*/  IMAD.MOV.U32 R7, RZ, RZ, R23 ;  /* 0x000000ffff077224 */ /* 0x000fe200078e0017 */
[----:B------:R-:W-:Y:S06]  /*b8e0*/  @!P0 BRA `(.L_x_295) ;  /* 0x0000000000288947 */ /* 0x000fec0003800000 */
        /* <DEDUP_REMOVED lines=10> */
.L_x_295:
[----:B------:R-:W-:Y:S01]  /*b990*/  ULDC UR8, c[0x0][0x748] ;  /* 0x0001d20000087ab9 */ /* 0x000fe20000000800 */
[----:B------:R-:W-:Y:S01]  /*b9a0*/  LOP3.LUT R20, R20, UR4, RZ, 0xc0, !PT ;  /* 0x0000000414147c12 */ /* 0x000fe2000f8ec0ff */
[----:B------:R-:W-:Y:S01]  /*b9b0*/  ULDC UR9, c[0x0][0x710] ;  /* 0x0001c40000097ab9 */ /* 0x000fe20000000800 */
[----:B------:R-:W-:Y:S01]  /*b9c0*/  SHF.R.U64 R7, R6, UR8, R7 ;  /* 0x0000000806077c19 */ /* 0x000fe20008001207 */
[----:B------:R-:W-:Y:S01]  /*b9d0*/  ULDC UR8, c[0x0][0x738] ;  /* 0x0001ce0000087ab9 */ /* 0x000fe20000000800 */
[----:B------:R-:W-:-:S03]  /*b9e0*/  LOP3.LUT R6, R22, UR6, RZ, 0xc0, !PT ;  /* 0x0000000616067c12 */ /* 0x000fc6000f8ec0ff */
[----:B------:R-:W-:Y:S02]  /*b9f0*/  IMAD.MOV R8, RZ, RZ, -R7 ;  /* 0x000000ffff087224 */ /* 0x000fe400078e0a07 */
[----:B------:R-:W-:Y:S02]  /*ba00*/  IMAD R6, R7, UR5, R6 ;  /* 0x0000000507067c24 */ /* 0x000fe4000f8e0206 */
[----:B------:R-:W-:Y:S01]  /*ba10*/  IMAD R21, R8, UR8, R21 ;  /* 0x0000000808157c24 */ /* 0x000fe2000f8e0215 */
[----:B------:R-:W-:Y:S01]  /*ba20*/  ULDC UR8, c[0x0][0x700] ;  /* 0x0001c00000087ab9 */ /* 0x000fe20000000800 */
[----:B------:R-:W-:Y:S02]  /*ba30*/  IMAD R8, R6, UR9, R5 ;  /* 0x0000000906087c24 */ /* 0x000fe4000f8e0205 */
[----:B------:R-:W-:Y:S02]  /*ba40*/  IMAD R21, R21, UR8, R20 ;  /* 0x0000000815157c24 */ /* 0x000fe4000f8e0214 */
[----:B------:R-:W-:-:S03]  /*ba50*/  IMAD.MOV.U32 R5, RZ, RZ, 0x1 ;  /* 0x00000001ff057424 */ /* 0x000fc600078e00ff */
[----:B------:R-:W-:Y:S02]  /*ba60*/  SEL R6, R21, R8, !P4 ;  /* 0x0000000815067207 */ /* 0x000fe40006000000 */
[----:B------:R-:W-:-:S07]  /*ba70*/  SEL R8, R8, R21, !P4 ;  /* 0x0000001508087207 */ /* 0x000fce0006000000 */
.L_x_293:
[----:B------:R-:W-:Y:S05]  /*ba80*/  BSYNC B1 ;  /* 0x0000000000017941 */ /* 0x000fea0003800000 */
.L_x_292:
[----:B------:R-:W-:-:S13]  /*ba90*/  LOP3.LUT P0, RZ, R5, 0xff, RZ, 0xc0, !PT ;  /* 0x000000ff05ff7812 */ /* 0x000fda000780c0ff */
[----:B------:R-:W-:Y:S05]  /*baa0*/  @P0 BRA `(.L_x_296) ;  /* 0xfffffff400140947 */ /* 0x000fea000383ffff */
[----:B------:R-:W-:Y:S05]  /*bab0*/  BSYNC B0 ;  /* 0x0000000000007941 */ /* 0x000fea0003800000 */
.L_x_285:
[----:B------:R-:W-:-:S03]  /*bac0*/  UMOV UR8, 0xffffffff ;  /* 0xffffffff00087882 */ /* 0x000fc60000000000 */
[----:B------:R-:W-:Y:S05]  /*bad0*/  BRA.DIV UR8, `(.L_x_297) ;  /* 0x00000006084c7947 */ /* 0x000fea000b800000 */
[----:B------:R-:W-:-:S13]  /*bae0*/  ELECT P0, URZ, PT ;  /* 0x00000000003f782f */ /* 0x000fda0003800000 */
.L_x_313:
[----:B------:R-:W-:Y:S04]  /*baf0*/  BSSY B0, `(.L_x_298) ;  /* 0x000003d000007945 */ /* 0x000fe80003800000 */
[----:B------:R-:W-:Y:S05]  /*bb00*/  @!P0 BRA `(.L_x_299) ;  /* 0x0000000000ec8947 */ /* 0x000fea0003800000 */
[----:B------:R-:W-:-:S04]  /*bb10*/  LOP3.LUT R4, R4, 0x2, RZ, 0xfc, !PT ;  /* 0x0000000204047812 */ /* 0x000fc800078efcff */
[----:B------:R-:W-:-:S13]  /*bb20*/  ISETP.NE.AND P0, PT, R4, 0x3, PT ;  /* 0x000000030400780c */ /* 0x000fda0003f05270 */
[----:B------:R-:W-:Y:S05]  /*bb30*/  @!P0 BRA `(.L_x_300) ;  /* 0x0000000000048947 */ /* 0x000fea0003800000 */
[----:B------:R-:W-:Y:S01]  /*bb40*/  BPT.TRAP 0x1 ;  /* 0x000000040000795c */ /* 0x000fe20000300000 */
.L_x_300:
[----:B------:R-:W0:Y:S01]  /*bb50*/  S2R R3, SR_CgaCtaId ;  /* 0x0000000000037919 */ /* 0x000e220000008800 */
[----:B------:R-:W-:Y:S02]  /*bb60*/  MOV R0, 0x400 ;  /* 0x0000040000007802 */ /* 0x000fe40000000f00 */
[----:B------:R-:W-:Y:S02]  /*bb70*/  SHF.L.U32 R2, R10, 0x1f, RZ ;  /* 0x0000001f0a027819 */ /* 0x000fe400000006ff */
[----:B0-----:R-:W-:-:S05]  /*bb80*/  LEA R0, R3, R0, 0x18 ;  /* 0x0000000003007211 */ /* 0x001fca00078ec0ff */
[----:B------:R-:W-:-:S04]  /*bb90*/  VIADD R0, R0, 0x30 ;  /* 0x0000003000007836 */ /* 0x000fc80000000000 */
[C---:B------:R-:W-:Y:S02]  /*bba0*/  IMAD R5, R11.reuse, 0x8, R0 ;  /* 0x000000080b057824 */ /* 0x040fe400078e0200 */
[----:B------:R-:W-:Y:S02]  /*bbb0*/  VIADD R11, R11, 0x1 ;  /* 0x000000010b0b7836 */ /* 0x000fe40000000000 */
[----:B------:R-:W0:Y:S03]  /*bbc0*/  SYNCS.PHASECHK.TRANS64.TRYWAIT P0, [R5+URZ], R2 ;  /* 0x00000002050075a7 */ /* 0x000e26000800017f */
[----:B------:R-:W-:-:S04]  /*bbd0*/  ISETP.NE.AND P1, PT, R11, 0x6, PT ;  /* 0x000000060b00780c */ /* 0x000fc80003f25270 */
[----:B------:R-:W-:Y:S02]  /*bbe0*/  SEL R3, RZ, 0x1, P1 ;  /* 0x00000001ff037807 */ /* 0x000fe40000800000 */
[----:B------:R-:W-:Y:S02]  /*bbf0*/  SEL R11, R11, RZ, P1 ;  /* 0x000000ff0b0b7207 */ /* 0x000fe40000800000 */
[----:B------:R-:W-:-:S03]  /*bc00*/  LOP3.LUT R10, R10, R3, RZ, 0x3c, !PT ;  /* 0x000000030a0a7212 */ /* 0x000fc600078e3cff */
[----:B------:R-:W-:Y:S01]  /*bc10*/  IMAD R7, R11, 0x8, R0 ;  /* 0x000000080b077824 */ /* 0x000fe200078e0200 */
[----:B------:R-:W-:Y:S01]  /*bc20*/  SHF.L.U32 R4, R10, 0x1f, RZ ;  /* 0x0000001f0a047819 */ /* 0x000fe200000006ff */
[----:B0-----:R-:W-:Y:S06]  /*bc30*/  @!P0 BRA `(.L_x_301) ;  /* 0x0000000400148947 */ /* 0x001fec0003800000 */
.L_x_314:
[----:B------:R-:W1:Y:S01]  /*bc40*/  SYNCS.PHASECHK.TRANS64.TRYWAIT P0, [R7+URZ], R4 ;  /* 0x00000004070075a7 */ /* 0x000e62000800017f */
[----:B0-----:R-:W-:-:S05]  /*bc50*/  VIADD R2, R11, 0x1 ;  /* 0x000000010b027836 */ /* 0x001fca0000000000 */
[----:B------:R-:W-:-:S04]  /*bc60*/  ISETP.NE.AND P1, PT, R2, 0x6, PT ;  /* 0x000000060200780c */ /* 0x000fc80003f25270 */
[----:B------:R-:W-:Y:S02]  /*bc70*/  SEL R3, RZ, 0x1, P1 ;  /* 0x00000001ff037807 */ /* 0x000fe40000800000 */
[----:B------:R-:W-:Y:S02]  /*bc80*/  SEL R9, R2, RZ, P1 ;  /* 0x000000ff02097207 */ /* 0x000fe40000800000 */
[----:B------:R-:W-:-:S03]  /*bc90*/  LOP3.LUT R10, R10, R3, RZ, 0x3c, !PT ;  /* 0x000000030a0a7212 */ /* 0x000fc600078e3cff */
[----:B------:R-:W-:Y:S01]  /*bca0*/  IMAD R6, R9, 0x8, R0 ;  /* 0x0000000809067824 */ /* 0x000fe200078e0200 */
[----:B------:R-:W-:Y:S01]  /*bcb0*/  SHF.L.U32 R5, R10, 0x1f, RZ ;  /* 0x0000001f0a057819 */ /* 0x000fe200000006ff */
[----:B-1----:R-:W-:Y:S06]  /*bcc0*/  @!P0 BRA `(.L_x_302) ;  /* 0x0000000400048947 */ /* 0x002fec0003800000 */
.L_x_315:
[----:B------:R-:W1:Y:S01]  /*bcd0*/  SYNCS.PHASECHK.TRANS64.TRYWAIT P0, [R6+URZ], R5 ;  /* 0x00000005060075a7 */ /* 0x000e62000800017f */
[----:B------:R-:W-:-:S05]  /*bce0*/  VIADD R2, R9, 0x1 ;  /* 0x0000000109027836 */ /* 0x000fca0000000000 */
[----:B------:R-:W-:-:S04]  /*bcf0*/  ISETP.NE.AND P1, PT, R2, 0x6, PT ;  /* 0x000000060200780c */ /* 0x000fc80003f25270 */
[----:B------:R-:W-:Y:S02]  /*bd00*/  SEL R3, RZ, 0x1, P1 ;  /* 0x00000001ff037807 */ /* 0x000fe40000800000 */
[----:B0-----:R-:W-:Y:S02]  /*bd10*/  SEL R7, R2, RZ, P1 ;  /* 0x000000ff02077207 */ /* 0x001fe40000800000 */
[----:B------:R-:W-:-:S03]  /*bd20*/  LOP3.LUT R10, R10, R3, RZ, 0x3c, !PT ;  /* 0x000000030a0a7212 */ /* 0x000fc600078e3cff */
[----:B------:R-:W-:Y:S01]  /*bd30*/  IMAD R9, R7, 0x8, R0 ;  /* 0x0000000807097824 */ /* 0x000fe200078e0200 */
[----:B------:R-:W-:Y:S01]  /*bd40*/  SHF.L.U32 R4, R10, 0x1f, RZ ;  /* 0x0000001f0a047819 */ /* 0x000fe200000006ff */
[----:B-1----:R-:W-:Y:S06]  /*bd50*/  @!P0 BRA `(.L_x_303) ;  /* 0x0000000000f48947 */ /* 0x002fec0003800000 */
.L_x_316:
[----:B------:R-:W1:Y:S01]  /*bd60*/  SYNCS.PHASECHK.TRANS64.TRYWAIT P0, [R9+URZ], R4 ;  /* 0x00000004090075a7 */ /* 0x000e62000800017f */
[----:B------:R-:W-:-:S05]  /*bd70*/  VIADD R2, R7, 0x1 ;  /* 0x0000000107027836 */ /* 0x000fca0000000000 */
[----:B------:R-:W-:-:S04]  /*bd80*/  ISETP.NE.AND P1, PT, R2, 0x6, PT ;  /* 0x000000060200780c */ /* 0x000fc80003f25270 */
[----:B------:R-:W-:Y:S02]  /*bd90*/  SEL R3, RZ, 0x1, P1 ;  /* 0x00000001ff037807 */ /* 0x000fe40000800000 */
[----:B------:R-:W-:Y:S02]  /*bda0*/  SEL R7, R2, RZ, P1 ;  /* 0x000000ff02077207 */ /* 0x000fe40000800000 */
[----:B------:R-:W-:-:S03]  /*bdb0*/  LOP3.LUT R11, R10, R3, RZ, 0x3c, !PT ;  /* 0x000000030a0b7212 */ /* 0x000fc600078e3cff */
[----:B0-----:R-:W-:Y:S01]  /*bdc0*/  IMAD R6, R7, 0x8, R0 ;  /* 0x0000000807067824 */ /* 0x001fe200078e0200 */
[----:B------:R-:W-:Y:S01]  /*bdd0*/  SHF.L.U32 R5, R11, 0x1f, RZ ;  /* 0x0000001f0b057819 */ /* 0x000fe200000006ff */
[----:B-1----:R-:W-:Y:S06]  /*bde0*/  @!P0 BRA `(.L_x_304) ;  /* 0x0000000000e48947 */ /* 0x002fec0003800000 */
.L_x_317:
[----:B------:R-:W1:Y:S01]  /*bdf0*/  SYNCS.PHASECHK.TRANS64.TRYWAIT P0, [R6+URZ], R5 ;  /* 0x00000005060075a7 */ /* 0x000e62000800017f */
[----:B------:R-:W-:-:S05]  /*be00*/  VIADD R2, R7, 0x1 ;  /* 0x0000000107027836 */ /* 0x000fca0000000000 */
[----:B------:R-:W-:-:S04]  /*be10*/  ISETP.NE.AND P1, PT, R2, 0x6, PT ;  /* 0x000000060200780c */ /* 0x000fc80003f25270 */
[----:B0-----:R-:W-:Y:S02]  /*be20*/  SEL R4, RZ, 0x1, P1 ;  /* 0x00000001ff047807 */ /* 0x001fe40000800000 */
[----:B------:R-:W-:Y:S02]  /*be30*/  SEL R3, R2, RZ, P1 ;  /* 0x000000ff02037207 */ /* 0x000fe40000800000 */
[----:B------:R-:W-:Y:S01]  /*be40*/  LOP3.LUT R4, R11, R4, RZ, 0x3c, !PT ;  /* 0x000000040b047212 */ /* 0x000fe200078e3cff */
[----:B-1----:R-:W-:Y:S06]  /*be50*/  @!P0 BRA `(.L_x_305) ;  /* 0x0000000000dc8947 */ /* 0x002fec0003800000 */
.L_x_318:
[----:B------:R-:W-:Y:S01]  /*be60*/  IMAD R3, R3, 0x8, R0 ;  /* 0x0000000803037824 */ /* 0x000fe200078e0200 */
[----:B------:R-:W-:-:S07]  /*be70*/  SHF.L.U32 R0, R4, 0x1f, RZ ;  /* 0x0000001f04007819 */ /* 0x000fce00000006ff */
.L_x_306:
[----:B-1----:R1:W2:Y:S02]  /*be80*/  SYNCS.PHASECHK.TRANS64.TRYWAIT P0, [R3+URZ], R0 ;  /* 0x00000000030075a7 */ /* 0x0022a4000800017f */
[----:B--2---:R-:W-:Y:S05]  /*be90*/  @!P0 NANOSLEEP.SYNCS 0x989680 ;  /* 0x009896800000895d */ /* 0x004fea0003900000 */
[----:B------:R-:W2:Y:S02]  /*bea0*/  @!P0 SYNCS.PHASECHK.TRANS64 P0, [R3+URZ], R0 ;  /* 0x00000000030085a7 */ /* 0x000ea4000800007f */
[----:B--2---:R-:W-:Y:S05]  /*beb0*/  @!P0 BRA `(.L_x_306) ;  /* 0xfffffffc00f08947 */ /* 0x004fea000383ffff */
.L_x_299:
[----:B------:R-:W-:Y:S05]  /*bec0*/  BSYNC B0 ;  /* 0x0000000000007941 */ /* 0x000fea0003800000 */
.L_x_298:
[----:B------:R-:W-:Y:S05]  /*bed0*/  EXIT ;  /* 0x000000000000794d */ /* 0x000fea0003800000 */
.L_x_21:
[----:B-1----:R-:W-:-:S04]  /*bee0*/  IMAD.U32 R13, RZ, RZ, UR8 ;  /* 0x00000008ff0d7e24 */ /* 0x002fc8000f8e00ff */
[----:B------:R1:W3:Y:S03]  /*bef0*/  SYNCS.PHASECHK.TRANS64.TRYWAIT P1, [R13+URZ], R18 ;  /* 0x000000120d0075a7 */ /* 0x0002e6000802017f */
[----:B---3--:R-:W-:Y:S05]  /*bf00*/  @!P1 NANOSLEEP.SYNCS 0x989680 ;  /* 0x009896800000995d */ /* 0x008fea0003900000 */
[----:B------:R-:W3:Y:S02]  /*bf10*/  @!P1 SYNCS.PHASECHK.TRANS64 P1, [R13+URZ], R18 ;  /* 0x000000120d0095a7 */ /* 0x000ee4000802007f */
[----:B---3--:R-:W-:Y:S05]  /*bf20*/  @!P1 BRA `(.L_x_21) ;  /* 0xfffffffc00ec9947 */ /* 0x008fea000383ffff */
[----:B------:R-:W-:Y:S05]  /*bf30*/  BRA `(.L_x_20) ;  /* 0xffffff5800547947 */ /* 0x000fea000383ffff */
.L_x_286:
[----:B------:R-:W-:Y:S01]  /*bf40*/  BSSY B1, `(.L_x_307) ;  /* 0x0000006000017945 */ /* 0x000fe20003800000 */
[----:B------:R-:W-:-:S07]  /*bf50*/  IMAD.MOV.U32 R5, RZ, RZ, -0x1 ;  /* 0xffffffffff057424 */ /* 0x000fce00078e00ff */
[----:B------:R-:W-:Y:S05]  /*bf60*/  WARPSYNC.COLLECTIVE R5, `(.L_x_308) ;  /* 0x00000000050c7348 */ /* 0x000fea0003c00000 */
[----:B------:R-:W-:Y:S02]  /*bf70*/  ELECT P0, UR62, PT ;  /* 0x00000000003e782f */ /* 0x000fe40003800000 */
[----:B------:R-:W-:Y:S01]  /*bf80*/  MOV R5, UR62 ;  /* 0x0000003e00057c02 */ /* 0x000fe20008000f00 */
[----:B------:R-:W-:Y:S10]  /*bf90*/  ENDCOLLECTIVE ;  /* 0x000000000000791b */ /* 0x000ff40003800000 */
.L_x_308:
[----:B------:R-:W-:Y:S05]  /*bfa0*/  BSYNC B1 ;  /* 0x0000000000017941 */ /* 0x000fea0003800000 */
.L_x_307:
[----:B------:R-:W-:Y:S05]  /*bfb0*/  BRA `(.L_x_309) ;  /* 0xffffffec00dc7947 */ /* 0x000fea000383ffff */
.L_x_289:
[----:B-1----:R1:W2:Y:S02]  /*bfc0*/  SYNCS.PHASECHK.TRANS64.TRYWAIT P0, [R23+URZ+0x30], R8 ;  /* 0x00003008170075a7 */ /* 0x0022a4000800017f */
[----:B--2---:R-:W-:Y:S05]  /*bfd0*/  @!P0 NANOSLEEP.SYNCS 0x989680 ;  /* 0x009896800000895d */ /* 0x004fea0003900000 */
[----:B------:R-:W2:Y:S02]  /*bfe0*/  @!P0 SYNCS.PHASECHK.TRANS64 P0, [R23+URZ+0x30], R8 ;  /* 0x00003008170085a7 */ /* 0x000ea4000800007f */
[----:B--2---:R-:W-:Y:S05]  /*bff0*/  @!P0 BRA `(.L_x_289) ;  /* 0xfffffffc00f08947 */ /* 0x004fea000383ffff */
[----:B------:R-:W-:Y:S05]  /*c000*/  BRA `(.L_x_310) ;  /* 0xfffffff000187947 */ /* 0x000fea000383ffff */
.L_x_297:
[----:B------:R-:W-:Y:S01]  /*c010*/  BSSY B0, `(.L_x_311) ;  /* 0x0000006000007945 */ /* 0x000fe20003800000 */
[----:B------:R-:W-:-:S07]  /*c020*/  IMAD.MOV.U32 R5, RZ, RZ, -0x1 ;  /* 0xffffffffff057424 */ /* 0x000fce00078e00ff */
[----:B------:R-:W-:Y:S05]  /*c030*/  WARPSYNC.COLLECTIVE R5, `(.L_x_312) ;  /* 0x00000000050c7348 */ /* 0x000fea0003c00000 */
[----:B------:R-:W-:Y:S02]  /*c040*/  ELECT P0, UR62, PT ;  /* 0x00000000003e782f */ /* 0x000fe40003800000 */
[----:B------:R-:W-:Y:S01]  /*c050*/  MOV R5, UR62 ;  /* 0x0000003e00057c02 */ /* 0x000fe20008000f00 */
[----:B------:R-:W-:Y:S10]  /*c060*/  ENDCOLLECTIVE ;  /* 0x000000000000791b */ /* 0x000ff40003800000 */
.L_x_312:
[----:B------:R-:W-:Y:S05]  /*c070*/  BSYNC B0 ;  /* 0x0000000000007941 */ /* 0x000fea0003800000 */
.L_x_311:
[----:B------:R-:W-:Y:S05]  /*c080*/  BRA `(.L_x_313) ;  /* 0xfffffff800987947 */ /* 0x000fea000383ffff */
.L_x_301:
[----:B0-----:R0:W1:Y:S02]  /*c090*/  SYNCS.PHASECHK.TRANS64.TRYWAIT P0, [R5+URZ], R2 ;  /* 0x00000002050075a7 */ /* 0x001064000800017f */
[----:B-1----:R-:W-:Y:S05]  /*c0a0*/  @!P0 NANOSLEEP.SYNCS 0x989680 ;  /* 0x009896800000895d */ /* 0x002fea0003900000 */
[----:B------:R-:W1:Y:S02]  /*c0b0*/  @!P0 SYNCS.PHASECHK.TRANS64 P0, [R5+URZ], R2 ;  /* 0x00000002050085a7 */ /* 0x000e64000800007f */
[----:B-1----:R-:W-:Y:S05]  /*c0c0*/  @!P0 BRA `(.L_x_301) ;  /* 0xfffffffc00f08947 */ /* 0x002fea000383ffff */
[----:B------:R-:W-:Y:S05]  /*c0d0*/  BRA `(.L_x_314) ;  /* 0xfffffff800d87947 */ /* 0x000fea000383ffff */
.L_x_302:
[----:B0-----:R0:W1:Y:S02]  /*c0e0*/  SYNCS.PHASECHK.TRANS64.TRYWAIT P0, [R7+URZ], R4 ;  /* 0x00000004070075a7 */ /* 0x001064000800017f */
[----:B-1----:R-:W-:Y:S05]  /*c0f0*/  @!P0 NANOSLEEP.SYNCS 0x989680 ;  /* 0x009896800000895d */ /* 0x002fea0003900000 */
[----:B------:R-:W1:Y:S02]  /*c100*/  @!P0 SYNCS.PHASECHK.TRANS64 P0, [R7+URZ], R4 ;  /* 0x00000004070085a7 */ /* 0x000e64000800007f */
[----:B-1----:R-:W-:Y:S05]  /*c110*/  @!P0 BRA `(.L_x_302) ;  /* 0xfffffffc00f08947 */ /* 0x002fea000383ffff */
[----:B------:R-:W-:Y:S05]  /*c120*/  BRA `(.L_x_315) ;  /* 0xfffffff800e87947 */ /* 0x000fea000383ffff */
.L_x_303:
[----:B0-----:R0:W1:Y:S02]  /*c130*/  SYNCS.PHASECHK.TRANS64.TRYWAIT P0, [R6+URZ], R5 ;  /* 0x00000005060075a7 */ /* 0x001064000800017f */
[----:B-1----:R-:W-:Y:S05]  /*c140*/  @!P0 NANOSLEEP.SYNCS 0x989680 ;  /* 0x009896800000895d */ /* 0x002fea0003900000 */
[----:B------:R-:W1:Y:S02]  /*c150*/  @!P0 SYNCS.PHASECHK.TRANS64 P0, [R6+URZ], R5 ;  /* 0x00000005060085a7 */ /* 0x000e64000800007f */
[----:B-1----:R-:W-:Y:S05]  /*c160*/  @!P0 BRA `(.L_x_303) ;  /* 0xfffffffc00f08947 */ /* 0x002fea000383ffff */
[----:B------:R-:W-:Y:S05]  /*c170*/  BRA `(.L_x_316) ;  /* 0xfffffff800f87947 */ /* 0x000fea000383ffff */
.L_x_304:
[----:B0-----:R0:W1:Y:S02]  /*c180*/  SYNCS.PHASECHK.TRANS64.TRYWAIT P0, [R9+URZ], R4 ;  /* 0x00000004090075a7 */ /* 0x001064000800017f */
[----:B-1----:R-:W-:Y:S05]  /*c190*/  @!P0 NANOSLEEP.SYNCS 0x989680 ;  /* 0x009896800000895d */ /* 0x002fea0003900000 */
[----:B------:R-:W1:Y:S02]  /*c1a0*/  @!P0 SYNCS.PHASECHK.TRANS64 P0, [R9+URZ], R4 ;  /* 0x00000004090085a7 */ /* 0x000e64000800007f */
[----:B-1----:R-:W-:Y:S05]  /*c1b0*/  @!P0 BRA `(.L_x_304) ;  /* 0xfffffffc00f08947 */ /* 0x002fea000383ffff */
[----:B------:R-:W-:Y:S05]  /*c1c0*/  BRA `(.L_x_317) ;  /* 0xfffffffc00087947 */ /* 0x000fea000383ffff */
.L_x_305:
[----:B0-----:R0:W1:Y:S02]  /*c1d0*/  SYNCS.PHASECHK.TRANS64.TRYWAIT P0, [R6+URZ], R5 ;  /* 0x00000005060075a7 */ /* 0x001064000800017f */
[----:B-1----:R-:W-:Y:S05]  /*c1e0*/  @!P0 NANOSLEEP.SYNCS 0x989680 ;  /* 0x009896800000895d */ /* 0x002fea0003900000 */
[----:B------:R-:W1:Y:S02]  /*c1f0*/  @!P0 SYNCS.PHASECHK.TRANS64 P0, [R6+URZ], R5 ;  /* 0x00000005060085a7 */ /* 0x000e64000800007f */
[----:B-1----:R-:W-:Y:S05]  /*c200*/  @!P0 BRA `(.L_x_305) ;  /* 0xfffffffc00f08947 */ /* 0x002fea000383ffff */
[----:B------:R-:W-:Y:S05]  /*c210*/  BRA `(.L_x_318) ;  /* 0xfffffffc00107947 */ /* 0x000fea000383ffff */
.L_x_319:
[----:B------:R-:W-:-:S00]  /*c220*/  BRA `(.L_x_319) ;  /* 0xfffffffc00fc7947 */ /* 0x000fc0000383ffff */
[----:B------:R-:W-:-:S00]  /*c230*/  NOP ;  /* 0x0000000000007918 */ /* 0x000fc00000000000 */
        /* <DEDUP_REMOVED lines=12> */
.L_x_320:


//--------------------- .nv.shared._ZN7cutlass13device_kernelINS_4gemm6kernel13GemmUniversalIN4cute5tupleIJiiiiEEENS1_10collective13CollectiveMmaINS1_40MainloopSm90TmaGmmaWarpSpecializedSparseILi6ENS5_IJNS4_1CILi1EEENSA_ILi2EEESB_EEENS1_35KernelTmaWarpSpecializedCooperativeEEENS5_IJNSA_ILi256EEENSA_ILi128EEENSA_ILi64EEEEEENS_6half_tENS5_IJNS4_6LayoutINS5_IJiNS5_IJSC_iEEEiEEENS5_IJlNS5_IJSB_SC_EEElEEEEENSL_INS5_IJNS5_IJNS5_IJNSA_ILi8EEESC_NSA_ILi4EEEEEEiEEENS5_IJNS5_IJNSA_ILi16EEESC_SC_EEEiEEEiEEENS5_IJNS5_IJNS5_IJSI_SV_NSA_ILi1024EEEEEENSA_ILi4096EEEEEENS5_IJNS5_IJSB_NSA_ILi512EEENSA_ILi32EEEEEElEEElEEEEEEEESK_NS5_IJlSB_lEEENS4_8TiledMMAINS4_8MMA_AtomIJNS4_4SM904GMMA6SPARSE27GMMA_64x128x32_F32F16F16_SSILNS1E_5MajorE0ELS1H_0ELNS1E_7ScaleInE1ELS1I_1ELNS1E_9SparseSelE0EEEEEENSL_INS5_IJSC_SB_SB_EEENS5_IJSB_NSA_ILi0EEES1N_EEEEENS5_IJNS4_10UnderscoreES1Q_S1Q_EEEEENS4_23SM90_TMA_LOAD_MULTICASTENS4_14ComposedLayoutINS4_7SwizzleILi2ELi4ELi3EEENS4_25smem_sparse_ptr_flag_bitsILi2ELi16EEENSL_INS5_IJNS5_IJSB_SR_EEENS5_IJSC_S14_EEEEEENS5_IJNS5_IJS1N_SI_EEESO_EEEEEEEvNS4_8identityENS4_13SM90_TMA_LOADENS1U_INS1V_ILi3ELi4ELi3EEENS4_18smem_ptr_flag_bitsILi16EEENSL_INS5_IJSR_SI_EEENS5_IJSI_SB_EEEEEEEvS26_EENS_8epilogue10collective6detail29Sm90TmaWarpSpecializedAdapterINS2H_15DefaultEpilogueIfNS5_IJSB_llEEES2L_NS2G_6thread17LinearCombinationIfLi1EffLNS2M_9ScaleType4KindE0ELNS_15FloatRoundStyleE2EfEENS1_15EpilogueDefaultEEEEEvvEEEEvNT_6ParamsE --------------------------
	.section	.nv.shared._ZN7cutlass13device_kernelINS_4gemm6kernel13GemmUniversalIN4cute5tupleIJiiiiEEENS1_10collective13CollectiveMmaINS1_40MainloopSm90TmaGmmaWarpSpecializedSparseILi6ENS5_IJNS4_1CILi1EEENSA_ILi2EEESB_EEENS1_35KernelTmaWarpSpecializedCooperativeEEENS5_IJNSA_ILi256EEENSA_ILi128EEENSA_ILi64EEEEEENS_6half_tENS5_IJNS4_6LayoutINS5_IJiNS5_IJSC_iEEEiEEENS5_IJlNS5_IJSB_SC_EEElEEEEENSL_INS5_IJNS5_IJNS5_IJNSA_ILi8EEESC_NSA_ILi4EEEEEEiEEENS5_IJNS5_IJNSA_ILi16EEESC_SC_EEEiEEEiEEENS5_IJNS5_IJNS5_IJSI_SV_NSA_ILi1024EEEEEENSA_ILi4096EEEEEENS5_IJNS5_IJSB_NSA_ILi512EEENSA_ILi32EEEEEElEEElEEEEEEEESK_NS5_IJlSB_lEEENS4_8TiledMMAINS4_8MMA_AtomIJNS4_4SM904GMMA6SPARSE27GMMA_64x128x32_F32F16F16_SSILNS1E_5MajorE0ELS1H_0ELNS1E_7ScaleInE1ELS1I_1ELNS1E_9SparseSelE0EEEEEENSL_INS5_IJSC_SB_SB_EEENS5_IJSB_NSA_ILi0EEES1N_EEEEENS5_IJNS4_10UnderscoreES1Q_S1Q_EEEEENS4_23SM90_TMA_LOAD_MULTICASTENS4_14ComposedLayoutINS4_7SwizzleILi2ELi4ELi3EEENS4_25smem_sparse_ptr_flag_bitsILi2ELi16EEENSL_INS5_IJNS5_IJSB_SR_EEENS5_IJSC_S14_EEEEEENS5_IJNS5_IJS1N_SI_EEESO_EEEEEEEvNS4_8identityENS4_13SM90_TMA_LOADENS1U_INS1V_ILi3ELi4ELi3EEENS4_18smem_ptr_flag_bitsILi16EEENSL_INS5_IJSR_SI_EEENS5_IJSI_SB_EEEEEEEvS26_EENS_8epilogue10collective6detail29Sm90TmaWarpSpecializedAdapterINS2H_15DefaultEpilogueIfNS5_IJSB_llEEES2L_NS2G_6thread17LinearCombinationIfLi1EffLNS2M_9ScaleType4KindE0ELNS_15FloatRoundStyleE2EfEENS1_15EpilogueDefaultEEEEEvvEEEEvNT_6ParamsE,"aw",@nobits
	.sectionflags	@""
	.align	16
	.zero		1024


//--------------------- .nv.shared.reserved.0     --------------------------
	.section	.nv.shared.reserved.0,"aw",@nobits
	.weak		__nv_reservedSMEM_offset_0_alias
	.size		__nv_reservedSMEM_offset_0_alias, 0, 0
	.other		__nv_reservedSMEM_offset_0_alias,@"STO_CUDA_RESERVED_SHARED STV_DEFAULT"
__nv_reservedSMEM_offset_0_alias:
	.zero		0


//--------------------- .nv.global                --------------------------
	.section	.nv.global,"aw",@nobits
.nv.global:
	.type		_ZN39_INTERNAL_fa0a7860_4_k_cu_0de67b56_34454cute1_E,@object
	.size		_ZN39_INTERNAL_fa0a7860_4_k_cu_0de67b56_34454cute1_E,(_ZN39_INTERNAL_fa0a7860_4_k_cu_0de67b56_34454cuda3std3__45__cpo6cbeginE - _ZN39_INTERNAL_fa0a7860_4_k_cu_0de67b56_34454cute1_E)
_ZN39_INTERNAL_fa0a7860_4_k_cu_0de67b56_34454cute1_E:
	.zero		1
	.type		_ZN39_INTERNAL_fa0a7860_4_k_cu_0de67b56_34454cuda3std3__45__cpo6cbeginE,@object
	.size		_ZN39_INTERNAL_fa0a7860_4_k_cu_0de67b56_34454cuda3std3__45__cpo6cbeginE,(_ZN39_INTERNAL_fa0a7860_4_k_cu_0de67b56_34454cuda3std3__48in_placeE - _ZN39_INTERNAL_fa0a7860_4_k_cu_0de67b56_34454cuda3std3__45__cpo6cbeginE)
_ZN39_INTERNAL_fa0a7860_4_k_cu_0de67b56_34454cuda3std3__45__cpo6cbeginE:
	.zero		1
	.type		_ZN39_INTERNAL_fa0a7860_4_k_cu_0de67b56_34454cuda3std3__48in_placeE,@object
	.size		_ZN39_INTERNAL_fa0a7860_4_k_cu_0de67b56_34454cuda3std3__48in_placeE,(_ZN39_INTERNAL_fa0a7860_4_k_cu_0de67b56_34454cuda3std6ranges3__45__cpo9iter_moveE - _ZN39_INTERNAL_fa0a7860_4_k_cu_0de67b56_34454cuda3std3__48in_placeE)
_ZN39_INTERNAL_fa0a7860_4_k_cu_0de67b56_34454cuda3std3__48in_placeE:
	.zero		1
	.type		_ZN39_INTERNAL_fa0a7860_4_k_cu_0de67b56_34454cuda3std6ranges3__45__cpo9iter_moveE,@object
	.size		_ZN39_INTERNAL_fa0a7860_4_k_cu_0de67b56_34454cuda3std6ranges3__45__cpo9iter_moveE,(_ZN39_INTERNAL_fa0a7860_4_k_cu_0de67b56_34454cuda3std3__45__cpo5beginE - _ZN39_INTERNAL_fa0a7860_4_k_cu_0de67b56_34454cuda3std6ranges3__45__cpo9iter_moveE)
_ZN39_INTERNAL_fa0a7860_4_k_cu_0de67b56_34454cuda3std6ranges3__45__cpo9iter_moveE:
	.zero		1
	.type		_ZN39_INTERNAL_fa0a7860_4_k_cu_0de67b56_34454cuda3std3__45__cpo5beginE,@object
	.size		_ZN39_INTERNAL_fa0a7860_4_k_cu_0de67b56_34454cuda3std3__45__cpo5beginE,(_ZN39_INTERNAL_fa0a7860_4_k_cu_0de67b56_34454cuda3std3__441_GLOBAL__N__fa0a7860_4_k_cu_0de67b56_34456ignoreE - _ZN39_INTERNAL_fa0a7860_4_k_cu_0de67b56_34454cuda3std3__45__cpo5beginE)
_ZN39_INTERNAL_fa0a7860_4_k_cu_0de67b56_34454cuda3std3__45__cpo5beginE:
	.zero		1
	.type		_ZN39_INTERNAL_fa0a7860_4_k_cu_0de67b56_34454cuda3std3__441_GLOBAL__N__fa0a7860_4_k_cu_0de67b56_34456ignoreE,@object
	.size		_ZN39_INTERNAL_fa0a7860_4_k_cu_0de67b56_34454cuda3std3__441_GLOBAL__N__fa0a7860_4_k_cu_0de67b56_34456ignoreE,(_ZN39_INTERNAL_fa0a7860_4_k_cu_0de67b56_34454cute7productE - _ZN39_INTERNAL_fa0a7860_4_k_cu_0de67b56_34454cuda3std3__441_GLOBAL__N__fa0a7860_4_k_cu_0de67b56_34456ignoreE)
_ZN39_INTERNAL_fa0a7860_4_k_cu_0de67b56_34454cuda3std3__441_GLOBAL__N__fa0a7860_4_k_cu_0de67b56_34456ignoreE:
	.zero		1
	.type		_ZN39_INTERNAL_fa0a7860_4_k_cu_0de67b56_34454cute7productE,@object
	.size		_ZN39_INTERNAL_fa0a7860_4_k_cu_0de67b56_34454cute7productE,(_ZN39_INTERNAL_fa0a7860_4_k_cu_0de67b56_34454cuda3std3__45__cpo3endE - _ZN39_INTERNAL_fa0a7860_4_k_cu_0de67b56_34454cute7productE)
_ZN39_INTERNAL_fa0a7860_4_k_cu_0de67b56_34454cute7productE:
	.zero		1
	.type		_ZN39_INTERNAL_fa0a7860_4_k_cu_0de67b56_34454cuda3std3__45__cpo3endE,@object
	.size		_ZN39_INTERNAL_fa0a7860_4_k_cu_0de67b56_34454cuda3std3__45__cpo3endE,(_ZN39_INTERNAL_fa0a7860_4_k_cu_0de67b56_34454cuda3std3__419piecewise_constructE - _ZN39_INTERNAL_fa0a7860_4_k_cu_0de67b56_34454cuda3std3__45__cpo3endE)
_ZN39_INTERNAL_fa0a7860_4_k_cu_0de67b56_34454cuda3std3__45__cpo3endE:
	.zero		1
	.type		_ZN39_INTERNAL_fa0a7860_4_k_cu_0de67b56_34454cuda3std3__419piecewise_constructE,@object
	.size		_ZN39_INTERNAL_fa0a7860_4_k_cu_0de67b56_34454cuda3std3__419piecewise_constructE,(_ZN39_INTERNAL_fa0a7860_4_k_cu_0de67b56_34454cuda3std3__45__cpo4cendE - _ZN39_INTERNAL_fa0a7860_4_k_cu_0de67b56_34454cuda3std3__419piecewise_constructE)
_ZN39_INTERNAL_fa0a7860_4_k_cu_0de67b56_34454cuda3std3__419piecewise_constructE:
	.zero		1
	.type		_ZN39_INTERNAL_fa0a7860_4_k_cu_0de67b56_34454cuda3std3__45__cpo4cendE,@object
	.size		_ZN39_INTERNAL_fa0a7860_4_k_cu_0de67b56_34454cuda3std3__45__cpo4cendE,(_ZN39_INTERNAL_fa0a7860_4_k_cu_0de67b56_34454cuda3std6ranges3__45__cpo4swapE - _ZN39_INTERNAL_fa0a7860_4_k_cu_0de67b56_34454cuda3std3__45__cpo4cendE)
_ZN39_INTERNAL_fa0a7860_4_k_cu_0de67b56_34454cuda3std3__45__cpo4cendE:
	.zero		1
	.type		_ZN39_INTERNAL_fa0a7860_4_k_cu_0de67b56_34454cuda3std6ranges3__45__cpo4swapE,@object
	.size		_ZN39_INTERNAL_fa0a7860_4_k_cu_0de67b56_34454cuda3std6ranges3__45__cpo4swapE,(.L_7 - _ZN39_INTERNAL_fa0a7860_4_k_cu_0de67b56_34454cuda3std6ranges3__45__cpo4swapE)
_ZN39_INTERNAL_fa0a7860_4_k_cu_0de67b56_34454cuda3std6ranges3__45__cpo4swapE:
	.zero		1
.L_7:


//--------------------- .nv.constant0._ZN7cutlass13device_kernelINS_4gemm6kernel13GemmUniversalIN4cute5tupleIJiiiiEEENS1_10collective13CollectiveMmaINS1_40MainloopSm90TmaGmmaWarpSpecializedSparseILi6ENS5_IJNS4_1CILi1EEENSA_ILi2EEESB_EEENS1_35KernelTmaWarpSpecializedCooperativeEEENS5_IJNSA_ILi256EEENSA_ILi128EEENSA_ILi64EEEEEENS_6half_tENS5_IJNS4_6LayoutINS5_IJiNS5_IJSC_iEEEiEEENS5_IJlNS5_IJSB_SC_EEElEEEEENSL_INS5_IJNS5_IJNS5_IJNSA_ILi8EEESC_NSA_ILi4EEEEEEiEEENS5_IJNS5_IJNSA_ILi16EEESC_SC_EEEiEEEiEEENS5_IJNS5_IJNS5_IJSI_SV_NSA_ILi1024EEEEEENSA_ILi4096EEEEEENS5_IJNS5_IJSB_NSA_ILi512EEENSA_ILi32EEEEEElEEElEEEEEEEESK_NS5_IJlSB_lEEENS4_8TiledMMAINS4_8MMA_AtomIJNS4_4SM904GMMA6SPARSE27GMMA_64x128x32_F32F16F16_SSILNS1E_5MajorE0ELS1H_0ELNS1E_7ScaleInE1ELS1I_1ELNS1E_9SparseSelE0EEEEEENSL_INS5_IJSC_SB_SB_EEENS5_IJSB_NSA_ILi0EEES1N_EEEEENS5_IJNS4_10UnderscoreES1Q_S1Q_EEEEENS4_23SM90_TMA_LOAD_MULTICASTENS4_14ComposedLayoutINS4_7SwizzleILi2ELi4ELi3EEENS4_25smem_sparse_ptr_flag_bitsILi2ELi16EEENSL_INS5_IJNS5_IJSB_SR_EEENS5_IJSC_S14_EEEEEENS5_IJNS5_IJS1N_SI_EEESO_EEEEEEEvNS4_8identityENS4_13SM90_TMA_LOADENS1U_INS1V_ILi3ELi4ELi3EEENS4_18smem_ptr_flag_bitsILi16EEENSL_INS5_IJSR_SI_EEENS5_IJSI_SB_EEEEEEEvS26_EENS_8epilogue10collective6detail29Sm90TmaWarpSpecializedAdapterINS2H_15DefaultEpilogueIfNS5_IJSB_llEEES2L_NS2G_6thread17LinearCombinationIfLi1EffLNS2M_9ScaleType4KindE0ELNS_15FloatRoundStyleE2EfEENS1_15EpilogueDefaultEEEEEvvEEEEvNT_6ParamsE --------------------------
	.section	.nv.constant0._ZN7cutlass13device_kernelINS_4gemm6kernel13GemmUniversalIN4cute5tupleIJiiiiEEENS1_10collective13CollectiveMmaINS1_40MainloopSm90TmaGmmaWarpSpecializedSparseILi6ENS5_IJNS4_1CILi1EEENSA_ILi2EEESB_EEENS1_35KernelTmaWarpSpecializedCooperativeEEENS5_IJNSA_ILi256EEENSA_ILi128EEENSA_ILi64EEEEEENS_6half_tENS5_IJNS4_6LayoutINS5_IJiNS5_IJSC_iEEEiEEENS5_IJlNS5_IJSB_SC_EEElEEEEENSL_INS5_IJNS5_IJNS5_IJNSA_ILi8EEESC_NSA_ILi4EEEEEEiEEENS5_IJNS5_IJNSA_ILi16EEESC_SC_EEEiEEEiEEENS5_IJNS5_IJNS5_IJSI_SV_NSA_ILi1024EEEEEENSA_ILi4096EEEEEENS5_IJNS5_IJSB_NSA_ILi512EEENSA_ILi32EEEEEElEEElEEEEEEEESK_NS5_IJlSB_lEEENS4_8TiledMMAINS4_8MMA_AtomIJNS4_4SM904GMMA6SPARSE27GMMA_64x128x32_F32F16F16_SSILNS1E_5MajorE0ELS1H_0ELNS1E_7ScaleInE1ELS1I_1ELNS1E_9SparseSelE0EEEEEENSL_INS5_IJSC_SB_SB_EEENS5_IJSB_NSA_ILi0EEES1N_EEEEENS5_IJNS4_10UnderscoreES1Q_S1Q_EEEEENS4_23SM90_TMA_LOAD_MULTICASTENS4_14ComposedLayoutINS4_7SwizzleILi2ELi4ELi3EEENS4_25smem_sparse_ptr_flag_bitsILi2ELi16EEENSL_INS5_IJNS5_IJSB_SR_EEENS5_IJSC_S14_EEEEEENS5_IJNS5_IJS1N_SI_EEESO_EEEEEEEvNS4_8identityENS4_13SM90_TMA_LOADENS1U_INS1V_ILi3ELi4ELi3EEENS4_18smem_ptr_flag_bitsILi16EEENSL_INS5_IJSR_SI_EEENS5_IJSI_SB_EEEEEEEvS26_EENS_8epilogue10collective6detail29Sm90TmaWarpSpecializedAdapterINS2H_15DefaultEpilogueIfNS5_IJSB_llEEES2L_NS2G_6thread17LinearCombinationIfLi1EffLNS2M_9ScaleType4KindE0ELNS_15FloatRoundStyleE2EfEENS1_15EpilogueDefaultEEEEEvvEEEEvNT_6ParamsE,"a",@progbits
	.sectionflags	@""
	.align	4
.nv.constant0._ZN7cutlass13device_kernelINS_4gemm6kernel13GemmUniversalIN4cute5tupleIJiiiiEEENS1_10collective13CollectiveMmaINS1_40MainloopSm90TmaGmmaWarpSpecializedSparseILi6ENS5_IJNS4_1CILi1EEENSA_ILi2EEESB_EEENS1_35KernelTmaWarpSpecializedCooperativeEEENS5_IJNSA_ILi256EEENSA_ILi128EEENSA_ILi64EEEEEENS_6half_tENS5_IJNS4_6LayoutINS5_IJiNS5_IJSC_iEEEiEEENS5_IJlNS5_IJSB_SC_EEElEEEEENSL_INS5_IJNS5_IJNS5_IJNSA_ILi8EEESC_NSA_ILi4EEEEEEiEEENS5_IJNS5_IJNSA_ILi16EEESC_SC_EEEiEEEiEEENS5_IJNS5_IJNS5_IJSI_SV_NSA_ILi1024EEEEEENSA_ILi4096EEEEEENS5_IJNS5_IJSB_NSA_ILi512EEENSA_ILi32EEEEEElEEElEEEEEEEESK_NS5_IJlSB_lEEENS4_8TiledMMAINS4_8MMA_AtomIJNS4_4SM904GMMA6SPARSE27GMMA_64x128x32_F32F16F16_SSILNS1E_5MajorE0ELS1H_0ELNS1E_7ScaleInE1ELS1I_1ELNS1E_9SparseSelE0EEEEEENSL_INS5_IJSC_SB_SB_EEENS5_IJSB_NSA_ILi0EEES1N_EEEEENS5_IJNS4_10UnderscoreES1Q_S1Q_EEEEENS4_23SM90_TMA_LOAD_MULTICASTENS4_14ComposedLayoutINS4_7SwizzleILi2ELi4ELi3EEENS4_25smem_sparse_ptr_flag_bitsILi2ELi16EEENSL_INS5_IJNS5_IJSB_SR_EEENS5_IJSC_S14_EEEEEENS5_IJNS5_IJS1N_SI_EEESO_EEEEEEEvNS4_8identityENS4_13SM90_TMA_LOADENS1U_INS1V_ILi3ELi4ELi3EEENS4_18smem_ptr_flag_bitsILi16EEENSL_INS5_IJSR_SI_EEENS5_IJSI_SB_EEEEEEEvS26_EENS_8epilogue10collective6detail29Sm90TmaWarpSpecializedAdapterINS2H_15DefaultEpilogueIfNS5_IJSB_llEEES2L_NS2G_6thread17LinearCombinationIfLi1EffLNS2M_9ScaleType4KindE0ELNS_15FloatRoundStyleE2EfEENS1_15EpilogueDefaultEEEEEvvEEEEvNT_6ParamsE:
	.zero		1920


//--------------------- SYMBOLS --------------------------

	.type		.nv.reservedSmem.offset0,@object
	.size		.nv.reservedSmem.offset0,0x4
